	.target	sm_90a

	.elftype	@"ET_EXEC"


//--------------------- .note.nv.tkinfo           --------------------------
	.section	.note.nv.tkinfo,"",@"SHT_NOTE"
	.sectionflags	@"SHF_NOTE_NV_TKINFO"
	.tkinfo
        /*0018*/ 	.word	0x00000002
        /*0030*/ 	.string	""
        /*0030*/ 	.string	"ptxas"
        /*0030*/ 	.string	"Cuda compilation tools, release 13.0, V13.0.88"
        /*0030*/ 	.string	"Build cuda_13.0.r13.0/compiler.36424714_0"
        /*0030*/ 	.string	"-arch sm_90a -m 64 "



//--------------------- .note.nv.cuinfo           --------------------------
	.section	.note.nv.cuinfo,"",@"SHT_NOTE"
	.sectionflags	@"SHF_NOTE_NV_CUINFO"
        /*0018*/ 	.short	0x0002
        /*001a*/ 	.short	0x005a
        /*001c*/ 	.short	0x0082
	.zero		2


//--------------------- .nv.info                  --------------------------
	.section	.nv.info,"",@"SHT_CUDA_INFO"
	.align	4


	//----- nvinfo : EIATTR_REGCOUNT
	.align		4
        /*0000*/ 	.byte	0x04, 0x2f
        /*0002*/ 	.short	(.L_15 - .L_14)
	.align		4
.L_14:
        /*0004*/ 	.word	index@(_ZN7cutlass13device_kernelINS_4gemm6kernel13GemmUniversalIN4cute5tupleIJiiiiEEENS1_10collective13CollectiveMmaINS1_34MainloopSm90TmaGmmaWarpSpecializedILi3ENS5_IJNS4_1CILi1EEESB_SB_EEENS1_35KernelTmaWarpSpecializedCooperativeEEENS5_IJNSA_ILi192EEENSA_ILi48EEENSA_ILi128EEEEEENS_6half_tENS5_IJlSB_lEEESJ_SK_NS4_8TiledMMAINS4_8MMA_AtomIJNS4_4SM904GMMA25MMA_64x16x16_F32F16F16_SSILNSO_5MajorE0ELSQ_0ELNSO_7ScaleInE1ELSR_1EEEEEENS4_6LayoutINS5_IJNSA_ILi2EEESB_SB_EEENS5_IJSB_NSA_ILi0EEESX_EEEEENS5_IJNS4_10UnderscoreES10_S10_EEEEENS4_13SM90_TMA_LOADENS4_14ComposedLayoutINS4_7SwizzleILi3ELi4ELi3EEENS4_18smem_ptr_flag_bitsILi16EEENSU_INS5_IJNSA_ILi8EEENSA_ILi64EEEEEENS5_IJS1A_SB_EEEEEEEvNS4_8identityES13_S1E_vS1F_EENS_8epilogue10collective6detail29Sm90TmaWarpSpecializedAdapterINS1I_15DefaultEpilogueISJ_SK_SK_NS1H_6thread17LinearCombinationISJ_Li1EffLNS1M_9ScaleType4KindE0ELNS_15FloatRoundStyleE2ESJ_EENS1_15EpilogueDefaultEEEEEvvEEEEvNT_6ParamsE)
        /*0008*/ 	.word	0x000000a8


	//----- nvinfo : EIATTR_FRAME_SIZE
	.align		4
.L_15:
        /*000c*/ 	.byte	0x04, 0x11
        /*000e*/ 	.short	(.L_17 - .L_16)
	.align		4
.L_16:
        /*0010*/ 	.word	index@(_ZN7cutlass13device_kernelINS_4gemm6kernel13GemmUniversalIN4cute5tupleIJiiiiEEENS1_10collective13CollectiveMmaINS1_34MainloopSm90TmaGmmaWarpSpecializedILi3ENS5_IJNS4_1CILi1EEESB_SB_EEENS1_35KernelTmaWarpSpecializedCooperativeEEENS5_IJNSA_ILi192EEENSA_ILi48EEENSA_ILi128EEEEEENS_6half_tENS5_IJlSB_lEEESJ_SK_NS4_8TiledMMAINS4_8MMA_AtomIJNS4_4SM904GMMA25MMA_64x16x16_F32F16F16_SSILNSO_5MajorE0ELSQ_0ELNSO_7ScaleInE1ELSR_1EEEEEENS4_6LayoutINS5_IJNSA_ILi2EEESB_SB_EEENS5_IJSB_NSA_ILi0EEESX_EEEEENS5_IJNS4_10UnderscoreES10_S10_EEEEENS4_13SM90_TMA_LOADENS4_14ComposedLayoutINS4_7SwizzleILi3ELi4ELi3EEENS4_18smem_ptr_flag_bitsILi16EEENSU_INS5_IJNSA_ILi8EEENSA_ILi64EEEEEENS5_IJS1A_SB_EEEEEEEvNS4_8identityES13_S1E_vS1F_EENS_8epilogue10collective6detail29Sm90TmaWarpSpecializedAdapterINS1I_15DefaultEpilogueISJ_SK_SK_NS1H_6thread17LinearCombinationISJ_Li1EffLNS1M_9ScaleType4KindE0ELNS_15FloatRoundStyleE2ESJ_EENS1_15EpilogueDefaultEEEEEvvEEEEvNT_6ParamsE)
        /*0014*/ 	.word	0x00000000


	//----- nvinfo : EIATTR_MIN_STACK_SIZE
	.align		4
.L_17:
        /*0018*/ 	.byte	0x04, 0x12
        /*001a*/ 	.short	(.L_19 - .L_18)
	.align		4
.L_18:
        /*001c*/ 	.word	index@(_ZN7cutlass13device_kernelINS_4gemm6kernel13GemmUniversalIN4cute5tupleIJiiiiEEENS1_10collective13CollectiveMmaINS1_34MainloopSm90TmaGmmaWarpSpecializedILi3ENS5_IJNS4_1CILi1EEESB_SB_EEENS1_35KernelTmaWarpSpecializedCooperativeEEENS5_IJNSA_ILi192EEENSA_ILi48EEENSA_ILi128EEEEEENS_6half_tENS5_IJlSB_lEEESJ_SK_NS4_8TiledMMAINS4_8MMA_AtomIJNS4_4SM904GMMA25MMA_64x16x16_F32F16F16_SSILNSO_5MajorE0ELSQ_0ELNSO_7ScaleInE1ELSR_1EEEEEENS4_6LayoutINS5_IJNSA_ILi2EEESB_SB_EEENS5_IJSB_NSA_ILi0EEESX_EEEEENS5_IJNS4_10UnderscoreES10_S10_EEEEENS4_13SM90_TMA_LOADENS4_14ComposedLayoutINS4_7SwizzleILi3ELi4ELi3EEENS4_18smem_ptr_flag_bitsILi16EEENSU_INS5_IJNSA_ILi8EEENSA_ILi64EEEEEENS5_IJS1A_SB_EEEEEEEvNS4_8identityES13_S1E_vS1F_EENS_8epilogue10collective6detail29Sm90TmaWarpSpecializedAdapterINS1I_15DefaultEpilogueISJ_SK_SK_NS1H_6thread17LinearCombinationISJ_Li1EffLNS1M_9ScaleType4KindE0ELNS_15FloatRoundStyleE2ESJ_EENS1_15EpilogueDefaultEEEEEvvEEEEvNT_6ParamsE)
        /*0020*/ 	.word	0x00000000
.L_19:


//--------------------- .nv.compat                --------------------------
	.section	.nv.compat,"",@"SHT_CUDA_COMPAT_INFO"
	.align	4
        /*0000*/ 	.byte	0x02, 0x09, 0x01, 0x00, 0x02, 0x02, 0x04, 0x00, 0x02, 0x05, 0x05, 0x00, 0x03, 0x07, 0x01, 0x01
        /*0010*/ 	.byte	0x02, 0x03, 0x01, 0x00, 0x02, 0x06, 0x01, 0x00, 0x04, 0x0b, 0x08, 0x00, 0x00, 0x00, 0x00, 0x00
        /*0020*/ 	.byte	0x00, 0x00, 0x00, 0x00


//--------------------- .nv.info._ZN7cutlass13device_kernelINS_4gemm6kernel13GemmUniversalIN4cute5tupleIJiiiiEEENS1_10collective13CollectiveMmaINS1_34MainloopSm90TmaGmmaWarpSpecializedILi3ENS5_IJNS4_1CILi1EEESB_SB_EEENS1_35KernelTmaWarpSpecializedCooperativeEEENS5_IJNSA_ILi192EEENSA_ILi48EEENSA_ILi128EEEEEENS_6half_tENS5_IJlSB_lEEESJ_SK_NS4_8TiledMMAINS4_8MMA_AtomIJNS4_4SM904GMMA25MMA_64x16x16_F32F16F16_SSILNSO_5MajorE0ELSQ_0ELNSO_7ScaleInE1ELSR_1EEEEEENS4_6LayoutINS5_IJNSA_ILi2EEESB_SB_EEENS5_IJSB_NSA_ILi0EEESX_EEEEENS5_IJNS4_10UnderscoreES10_S10_EEEEENS4_13SM90_TMA_LOADENS4_14ComposedLayoutINS4_7SwizzleILi3ELi4ELi3EEENS4_18smem_ptr_flag_bitsILi16EEENSU_INS5_IJNSA_ILi8EEENSA_ILi64EEEEEENS5_IJS1A_SB_EEEEEEEvNS4_8identityES13_S1E_vS1F_EENS_8epilogue10collective6detail29Sm90TmaWarpSpecializedAdapterINS1I_15DefaultEpilogueISJ_SK_SK_NS1H_6thread17LinearCombinationISJ_Li1EffLNS1M_9ScaleType4KindE0ELNS_15FloatRoundStyleE2ESJ_EENS1_15EpilogueDefaultEEEEEvvEEEEvNT_6ParamsE --------------------------
	.section	.nv.info._ZN7cutlass13device_kernelINS_4gemm6kernel13GemmUniversalIN4cute5tupleIJiiiiEEENS1_10collective13CollectiveMmaINS1_34MainloopSm90TmaGmmaWarpSpecializedILi3ENS5_IJNS4_1CILi1EEESB_SB_EEENS1_35KernelTmaWarpSpecializedCooperativeEEENS5_IJNSA_ILi192EEENSA_ILi48EEENSA_ILi128EEEEEENS_6half_tENS5_IJlSB_lEEESJ_SK_NS4_8TiledMMAINS4_8MMA_AtomIJNS4_4SM904GMMA25MMA_64x16x16_F32F16F16_SSILNSO_5MajorE0ELSQ_0ELNSO_7ScaleInE1ELSR_1EEEEEENS4_6LayoutINS5_IJNSA_ILi2EEESB_SB_EEENS5_IJSB_NSA_ILi0EEESX_EEEEENS5_IJNS4_10UnderscoreES10_S10_EEEEENS4_13SM90_TMA_LOADENS4_14ComposedLayoutINS4_7SwizzleILi3ELi4ELi3EEENS4_18smem_ptr_flag_bitsILi16EEENSU_INS5_IJNSA_ILi8EEENSA_ILi64EEEEEENS5_IJS1A_SB_EEEEEEEvNS4_8identityES13_S1E_vS1F_EENS_8epilogue10collective6detail29Sm90TmaWarpSpecializedAdapterINS1I_15DefaultEpilogueISJ_SK_SK_NS1H_6thread17LinearCombinationISJ_Li1EffLNS1M_9ScaleType4KindE0ELNS_15FloatRoundStyleE2ESJ_EENS1_15EpilogueDefaultEEEEEvvEEEEvNT_6ParamsE,"",@"SHT_CUDA_INFO"
	.sectionflags	@""
	.align	4


	//----- nvinfo : EIATTR_CUDA_API_VERSION
	.align		4
        /*0000*/ 	.byte	0x04, 0x37
        /*0002*/ 	.short	(.L_21 - .L_20)
.L_20:
        /*0004*/ 	.word	0x00000082


	//----- nvinfo : EIATTR_KPARAM_INFO
	.align		4
.L_21:
        /*0008*/ 	.byte	0x04, 0x17
        /*000a*/ 	.short	(.L_23 - .L_22)
.L_22:
        /*000c*/ 	.word	0x00000000
        /*0010*/ 	.short	0x0000
        /*0012*/ 	.short	0x0070
        /*0014*/ 	.byte	0x00, 0xf0, 0x01, 0x10


	//----- nvinfo : EIATTR_SPARSE_MMA_MASK
	.align		4
.L_23:
        /*0018*/ 	.byte	0x03, 0x50
        /*001a*/ 	.short	0x0000


	//----- nvinfo : EIATTR_MAXREG_COUNT
	.align		4
        /*001c*/ 	.byte	0x03, 0x1b
        /*001e*/ 	.short	0x00a8


	//----- nvinfo : EIATTR_NUM_BARRIERS
	.align		4
        /*0020*/ 	.byte	0x02, 0x4c
        /*0022*/ 	.byte	0x01
	.zero		1


	//----- nvinfo : EIATTR_EXTERNS
	.align		4
        /*0024*/ 	.byte	0x04, 0x0f
        /*0026*/ 	.short	(.L_25 - .L_24)


	//   ....[0]....
	.align		4
.L_24:
        /*0028*/ 	.word	index@(__assertfail)


	//----- nvinfo : EIATTR_MERCURY_ISA_VERSION
	.align		4
.L_25:
        /*002c*/ 	.byte	0x03, 0x5f
        /*002e*/ 	.short	0x0101


	//----- nvinfo : EIATTR_INT_WARP_WIDE_INSTR_OFFSETS
	.align		4
        /*0030*/ 	.byte	0x04, 0x31
        /*0032*/ 	.short	(.L_27 - .L_26)


	//   ....[0]....
.L_26:
        /*0034*/ 	.word	0x000003d0


	//   ....[1]....
        /*0038*/ 	.word	0x000003e0


	//   ....[2]....
        /*003c*/ 	.word	0x000004a0


	//----- nvinfo : EIATTR_COOP_GROUP_MASK_REGIDS
	.align		4
.L_27:
        /*0040*/ 	.byte	0x04, 0x29
        /*0042*/ 	.short	(.L_29 - .L_28)


	//   ....[0]....
.L_28:
        /*0044*/ 	.word	0xffffffff


	//   ....[1]....
        /*0048*/ 	.word	0xffffffff


	//   ....[2]....
        /*004c*/ 	.word	0xffffffff


	//   ....[3]....
        /*0050*/ 	.word	0xffffffff


	//   ....[4]....
        /*0054*/ 	.word	0xffffffff


	//----- nvinfo : EIATTR_COOP_GROUP_INSTR_OFFSETS
	.align		4
.L_29:
        /*0058*/ 	.byte	0x04, 0x28
        /*005a*/ 	.short	(.L_31 - .L_30)


	//   ....[0]....
.L_30:
        /*005c*/ 	.word	0x00000060


	//   ....[1]....
        /*0060*/ 	.word	0x00000070


	//   ....[2]....
        /*0064*/ 	.word	0x00000130


	//   ....[3]....
        /*0068*/ 	.word	0x000002a0


	//   ....[4]....
        /*006c*/ 	.word	0x00001190


	//----- nvinfo : EIATTR_REG_RECONFIG
	.align		4
.L_31:
        /*0070*/ 	.byte	0x01, 0x54
	.zero		2


	//----- nvinfo : EIATTR_SYSCALL_OFFSETS
	.align		4
        /*0074*/ 	.byte	0x04, 0x46
        /*0076*/ 	.short	(.L_33 - .L_32)


	//   ....[0]....
.L_32:
        /*0078*/ 	.word	0x00001380


	//----- nvinfo : EIATTR_MBARRIER_INSTR_OFFSETS
	.align		4
.L_33:
        /*007c*/ 	.byte	0x04, 0x39
        /*007e*/ 	.short	(.L_35 - .L_34)


	//   ....[0]....
.L_34:
        /*0080*/ 	.word	0x00000230
        /*0084*/ 	.word	0x000000ff
        /*0088*/ 	.word	0x00000000
        /*008c*/ 	.short	0x0100
        /*008e*/ 	.byte	0x08
	.zero		1


	//   ....[1]....
        /*0090*/ 	.word	0x00000240
        /*0094*/ 	.word	0x000000ff
        /*0098*/ 	.word	0x00000018
        /*009c*/ 	.short	0x0100
        /*009e*/ 	.byte	0x08
	.zero		1


	//   ....[2]....
        /*00a0*/ 	.word	0x00000250
        /*00a4*/ 	.word	0x000000ff
        /*00a8*/ 	.word	0x00000008
        /*00ac*/ 	.short	0x0100
        /*00ae*/ 	.byte	0x08
	.zero		1


	//   ....[3]....
        /*00b0*/ 	.word	0x00000260
        /*00b4*/ 	.word	0x000000ff
        /*00b8*/ 	.word	0x00000020
        /*00bc*/ 	.short	0x0100
        /*00be*/ 	.byte	0x08
	.zero		1


	//   ....[4]....
        /*00c0*/ 	.word	0x00000270
        /*00c4*/ 	.word	0x000000ff
        /*00c8*/ 	.word	0x00000010
        /*00cc*/ 	.short	0x0100
        /*00ce*/ 	.byte	0x08
	.zero		1


	//   ....[5]....
        /*00d0*/ 	.word	0x00000280
        /*00d4*/ 	.word	0x000000ff
        /*00d8*/ 	.word	0x00000028
        /*00dc*/ 	.short	0x0100
        /*00de*/ 	.byte	0x08
	.zero		1


	//   ....[6]....
        /*00e0*/ 	.word	0x00000520
        /*00e4*/ 	.word	0x000000ff
        /*00e8*/ 	.word	0x00000040
        /*00ec*/ 	.short	0x0100
        /*00ee*/ 	.byte	0x08
	.zero		1


	//   ....[7]....
        /*00f0*/ 	.word	0x000005a0
        /*00f4*/ 	.word	0x000000ff
        /*00f8*/ 	.word	0x00000048
        /*00fc*/ 	.short	0x0100
        /*00fe*/ 	.byte	0x08
	.zero		1


	//   ....[8]....
        /*0100*/ 	.word	0x00001400
        /*0104*/ 	.word	0x00000003
        /*0108*/ 	.word	0x00000000
        /*010c*/ 	.short	0x010a
        /*010e*/ 	.byte	0x3f
	.zero		1


	//   ....[9]....
        /*0110*/ 	.word	0x00001460
        /*0114*/ 	.word	0x00000003
        /*0118*/ 	.word	0x00000000
        /*011c*/ 	.short	0x010a
        /*011e*/ 	.byte	0x3f
	.zero		1


	//   ....[10]....
        /*0120*/ 	.word	0x00002870
        /*0124*/ 	.word	0x000000ff
        /*0128*/ 	.word	0x00000000
        /*012c*/ 	.short	0x010a
        /*012e*/ 	.byte	0x08
	.zero		1


	//   ....[11]....
        /*0130*/ 	.word	0x000028b0
        /*0134*/ 	.word	0x000000ff
        /*0138*/ 	.word	0x00000000
        /*013c*/ 	.short	0x010a
        /*013e*/ 	.byte	0x08
	.zero		1


	//   ....[12]....
        /*0140*/ 	.word	0x00003be0
        /*0144*/ 	.word	0x000000ff
        /*0148*/ 	.word	0x00000000
        /*014c*/ 	.short	0x0101
        /*014e*/ 	.byte	0x06
	.zero		1


	//   ....[13]....
        /*0150*/ 	.word	0x00003dc0
        /*0154*/ 	.word	0x000000ff
        /*0158*/ 	.word	0x00000000
        /*015c*/ 	.short	0x0101
        /*015e*/ 	.byte	0x06
	.zero		1


	//   ....[14]....
        /*0160*/ 	.word	0x000081d0
        /*0164*/ 	.word	0x0000000e
        /*0168*/ 	.word	0x00000018
        /*016c*/ 	.short	0x010a
        /*016e*/ 	.byte	0x3f
	.zero		1


	//   ....[15]....
        /*0170*/ 	.word	0x00008620
        /*0174*/ 	.word	0x00000006
        /*0178*/ 	.word	0x00000048
        /*017c*/ 	.short	0x0101
        /*017e*/ 	.byte	0x3f
	.zero		1


	//   ....[16]....
        /*0180*/ 	.word	0x00008d40
        /*0184*/ 	.word	0x00000007
        /*0188*/ 	.word	0x00000000
        /*018c*/ 	.short	0x010a
        /*018e*/ 	.byte	0x3f
	.zero		1


	//   ....[17]....
        /*0190*/ 	.word	0x00008dc0
        /*0194*/ 	.word	0x00000009
        /*0198*/ 	.word	0x00000000
        /*019c*/ 	.short	0x010a
        /*019e*/ 	.byte	0x3f
	.zero		1


	//   ....[18]....
        /*01a0*/ 	.word	0x00008e50
        /*01a4*/ 	.word	0x00000003
        /*01a8*/ 	.word	0x00000000
        /*01ac*/ 	.short	0x010a
        /*01ae*/ 	.byte	0x3f
	.zero		1


	//   ....[19]....
        /*01b0*/ 	.word	0x00008eb0
        /*01b4*/ 	.word	0x00000003
        /*01b8*/ 	.word	0x00000000
        /*01bc*/ 	.short	0x010a
        /*01be*/ 	.byte	0x3f
	.zero		1


	//   ....[20]....
        /*01c0*/ 	.word	0x00008f10
        /*01c4*/ 	.word	0x00000004
        /*01c8*/ 	.word	0x00000000
        /*01cc*/ 	.short	0x010a
        /*01ce*/ 	.byte	0x3f
	.zero		1


	//   ....[21]....
        /*01d0*/ 	.word	0x00008fe0
        /*01d4*/ 	.word	0x0000000e
        /*01d8*/ 	.word	0x00000018
        /*01dc*/ 	.short	0x010a
        /*01de*/ 	.byte	0x3f
	.zero		1


	//   ....[22]....
        /*01e0*/ 	.word	0x000090b0
        /*01e4*/ 	.word	0x00000007
        /*01e8*/ 	.word	0x00000000
        /*01ec*/ 	.short	0x010a
        /*01ee*/ 	.byte	0x3f
	.zero		1


	//   ....[23]....
        /*01f0*/ 	.word	0x00009100
        /*01f4*/ 	.word	0x00000009
        /*01f8*/ 	.word	0x00000000
        /*01fc*/ 	.short	0x010a
        /*01fe*/ 	.byte	0x3f
	.zero		1


	//----- nvinfo : EIATTR_NUM_MBARRIERS
	.align		4
.L_35:
        /*0200*/ 	.byte	0x03, 0x38
        /*0202*/ 	.short	0x0008


	//----- nvinfo : EIATTR_EXIT_INSTR_OFFSETS
	.align		4
        /*0204*/ 	.byte	0x04, 0x1c
        /*0206*/ 	.short	(.L_37 - .L_36)


	//   ....[0]....
.L_36:
        /*0208*/ 	.word	0x00000640


	//   ....[1]....
        /*020c*/ 	.word	0x00000f10


	//   ....[2]....
        /*0210*/ 	.word	0x000078b0


	//   ....[3]....
        /*0214*/ 	.word	0x00007ee0


	//   ....[4]....
        /*0218*/ 	.word	0x00008ea0


	//----- nvinfo : EIATTR_MAX_THREADS
	.align		4
.L_37:
        /*021c*/ 	.byte	0x04, 0x05
        /*021e*/ 	.short	(.L_39 - .L_38)
.L_38:
        /*0220*/ 	.word	0x00000180
        /*0224*/ 	.word	0x00000001
        /*0228*/ 	.word	0x00000001


	//----- nvinfo : EIATTR_CRS_STACK_SIZE
	.align		4
.L_39:
        /*022c*/ 	.byte	0x04, 0x1e
        /*022e*/ 	.short	(.L_41 - .L_40)
.L_40:
        /*0230*/ 	.word	0x00000000


	//----- nvinfo : EIATTR_CBANK_PARAM_SIZE
	.align		4
.L_41:
        /*0234*/ 	.byte	0x03, 0x19
        /*0236*/ 	.short	0x0470


	//----- nvinfo : EIATTR_PARAM_CBANK
	.align		4
        /*0238*/ 	.byte	0x04, 0x0a
        /*023a*/ 	.short	(.L_43 - .L_42)
	.align		4
.L_42:
        /*023c*/ 	.word	index@(.nv.constant0._ZN7cutlass13device_kernelINS_4gemm6kernel13GemmUniversalIN4cute5tupleIJiiiiEEENS1_10collective13CollectiveMmaINS1_34MainloopSm90TmaGmmaWarpSpecializedILi3ENS5_IJNS4_1CILi1EEESB_SB_EEENS1_35KernelTmaWarpSpecializedCooperativeEEENS5_IJNSA_ILi192EEENSA_ILi48EEENSA_ILi128EEEEEENS_6half_tENS5_IJlSB_lEEESJ_SK_NS4_8TiledMMAINS4_8MMA_AtomIJNS4_4SM904GMMA25MMA_64x16x16_F32F16F16_SSILNSO_5MajorE0ELSQ_0ELNSO_7ScaleInE1ELSR_1EEEEEENS4_6LayoutINS5_IJNSA_ILi2EEESB_SB_EEENS5_IJSB_NSA_ILi0EEESX_EEEEENS5_IJNS4_10UnderscoreES10_S10_EEEEENS4_13SM90_TMA_LOADENS4_14ComposedLayoutINS4_7SwizzleILi3ELi4ELi3EEENS4_18smem_ptr_flag_bitsILi16EEENSU_INS5_IJNSA_ILi8EEENSA_ILi64EEEEEENS5_IJS1A_SB_EEEEEEEvNS4_8identityES13_S1E_vS1F_EENS_8epilogue10collective6detail29Sm90TmaWarpSpecializedAdapterINS1I_15DefaultEpilogueISJ_SK_SK_NS1H_6thread17LinearCombinationISJ_Li1EffLNS1M_9ScaleType4KindE0ELNS_15FloatRoundStyleE2ESJ_EENS1_15EpilogueDefaultEEEEEvvEEEEvNT_6ParamsE)
        /*0240*/ 	.short	0x0210
        /*0242*/ 	.short	0x0470


	//----- nvinfo : EIATTR_SW_WAR
	.align		4
.L_43:
        /*0244*/ 	.byte	0x04, 0x36
        /*0246*/ 	.short	(.L_45 - .L_44)
.L_44:
        /*0248*/ 	.word	0x00000008
.L_45:


//--------------------- .nv.callgraph             --------------------------
	.section	.nv.callgraph,"",@"SHT_CUDA_CALLGRAPH"
	.align	4
	.sectionentsize	8
	.align		4
        /*0000*/ 	.word	0x00000000
	.align		4
        /*0004*/ 	.word	0xffffffff
	.align		4
        /*0008*/ 	.word	index@(_ZN7cutlass13device_kernelINS_4gemm6kernel13GemmUniversalIN4cute5tupleIJiiiiEEENS1_10collective13CollectiveMmaINS1_34MainloopSm90TmaGmmaWarpSpecializedILi3ENS5_IJNS4_1CILi1EEESB_SB_EEENS1_35KernelTmaWarpSpecializedCooperativeEEENS5_IJNSA_ILi192EEENSA_ILi48EEENSA_ILi128EEEEEENS_6half_tENS5_IJlSB_lEEESJ_SK_NS4_8TiledMMAINS4_8MMA_AtomIJNS4_4SM904GMMA25MMA_64x16x16_F32F16F16_SSILNSO_5MajorE0ELSQ_0ELNSO_7ScaleInE1ELSR_1EEEEEENS4_6LayoutINS5_IJNSA_ILi2EEESB_SB_EEENS5_IJSB_NSA_ILi0EEESX_EEEEENS5_IJNS4_10UnderscoreES10_S10_EEEEENS4_13SM90_TMA_LOADENS4_14ComposedLayoutINS4_7SwizzleILi3ELi4ELi3EEENS4_18smem_ptr_flag_bitsILi16EEENSU_INS5_IJNSA_ILi8EEENSA_ILi64EEEEEENS5_IJS1A_SB_EEEEEEEvNS4_8identityES13_S1E_vS1F_EENS_8epilogue10collective6detail29Sm90TmaWarpSpecializedAdapterINS1I_15DefaultEpilogueISJ_SK_SK_NS1H_6thread17LinearCombinationISJ_Li1EffLNS1M_9ScaleType4KindE0ELNS_15FloatRoundStyleE2ESJ_EENS1_15EpilogueDefaultEEEEEvvEEEEvNT_6ParamsE)
	.align		4
        /*000c*/ 	.word	index@(__assertfail)
	.align		4
        /*0010*/ 	.word	0x00000000
	.align		4
        /*0014*/ 	.word	0xfffffffe
	.align		4
        /*0018*/ 	.word	0x00000000
	.align		4
        /*001c*/ 	.word	0xfffffffd
	.align		4
        /*0020*/ 	.word	0x00000000
	.align		4
        /*0024*/ 	.word	0xfffffffc


//--------------------- .nv.constant4             --------------------------
	.section	.nv.constant4,"a",@progbits
	.align	8
	.align		8
.nv.constant4:
        /*0000*/ 	.dword	__assertfail
	.align		8
        /*0008*/ 	.dword	__unnamed_1
	.align		8
        /*0010*/ 	.dword	_ZN40_INTERNAL_6628f97f_4_k_cu_8c100e38_108864cuda3std3__45__cpo5beginE
	.align		8
        /*0018*/ 	.dword	_ZN40_INTERNAL_6628f97f_4_k_cu_8c100e38_108864cuda3std3__45__cpo3endE
	.align		8
        /*0020*/ 	.dword	_ZN40_INTERNAL_6628f97f_4_k_cu_8c100e38_108864cuda3std3__45__cpo6cbeginE
	.align		8
        /*0028*/ 	.dword	_ZN40_INTERNAL_6628f97f_4_k_cu_8c100e38_108864cuda3std3__45__cpo4cendE
	.align		8
        /*0030*/ 	.dword	_ZN40_INTERNAL_6628f97f_4_k_cu_8c100e38_108864cuda3std3__442_GLOBAL__N__6628f97f_4_k_cu_8c100e38_108866ignoreE
	.align		8
        /*0038*/ 	.dword	_ZN40_INTERNAL_6628f97f_4_k_cu_8c100e38_108864cuda3std3__419piecewise_constructE
	.align		8
        /*0040*/ 	.dword	_ZN40_INTERNAL_6628f97f_4_k_cu_8c100e38_108864cuda3std3__48in_placeE
	.align		8
        /*0048*/ 	.dword	_ZN40_INTERNAL_6628f97f_4_k_cu_8c100e38_108864cuda3std6ranges3__45__cpo4swapE
	.align		8
        /*0050*/ 	.dword	_ZN40_INTERNAL_6628f97f_4_k_cu_8c100e38_108864cuda3std6ranges3__45__cpo9iter_moveE
	.align		8
        /*0058*/ 	.dword	_ZN40_INTERNAL_6628f97f_4_k_cu_8c100e38_108864cute7productE
	.align		8
        /*0060*/ 	.dword	_ZN40_INTERNAL_6628f97f_4_k_cu_8c100e38_108864cute1_E
	.align		8
        /*0068*/ 	.dword	$str$22
	.align		8
        /*0070*/ 	.dword	$str$23


//--------------------- .text._ZN7cutlass13device_kernelINS_4gemm6kernel13GemmUniversalIN4cute5tupleIJiiiiEEENS1_10collective13CollectiveMmaINS1_34MainloopSm90TmaGmmaWarpSpecializedILi3ENS5_IJNS4_1CILi1EEESB_SB_EEENS1_35KernelTmaWarpSpecializedCooperativeEEENS5_IJNSA_ILi192EEENSA_ILi48EEENSA_ILi128EEEEEENS_6half_tENS5_IJlSB_lEEESJ_SK_NS4_8TiledMMAINS4_8MMA_AtomIJNS4_4SM904GMMA25MMA_64x16x16_F32F16F16_SSILNSO_5MajorE0ELSQ_0ELNSO_7ScaleInE1ELSR_1EEEEEENS4_6LayoutINS5_IJNSA_ILi2EEESB_SB_EEENS5_IJSB_NSA_ILi0EEESX_EEEEENS5_IJNS4_10UnderscoreES10_S10_EEEEENS4_13SM90_TMA_LOADENS4_14ComposedLayoutINS4_7SwizzleILi3ELi4ELi3EEENS4_18smem_ptr_flag_bitsILi16EEENSU_INS5_IJNSA_ILi8EEENSA_ILi64EEEEEENS5_IJS1A_SB_EEEEEEEvNS4_8identityES13_S1E_vS1F_EENS_8epilogue10collective6detail29Sm90TmaWarpSpecializedAdapterINS1I_15DefaultEpilogueISJ_SK_SK_NS1H_6thread17LinearCombinationISJ_Li1EffLNS1M_9ScaleType4KindE0ELNS_15FloatRoundStyleE2ESJ_EENS1_15EpilogueDefaultEEEEEvvEEEEvNT_6ParamsE --------------------------
	.section	.text._ZN7cutlass13device_kernelINS_4gemm6kernel13GemmUniversalIN4cute5tupleIJiiiiEEENS1_10collective13CollectiveMmaINS1_34MainloopSm90TmaGmmaWarpSpecializedILi3ENS5_IJNS4_1CILi1EEESB_SB_EEENS1_35KernelTmaWarpSpecializedCooperativeEEENS5_IJNSA_ILi192EEENSA_ILi48EEENSA_ILi128EEEEEENS_6half_tENS5_IJlSB_lEEESJ_SK_NS4_8TiledMMAINS4_8MMA_AtomIJNS4_4SM904GMMA25MMA_64x16x16_F32F16F16_SSILNSO_5MajorE0ELSQ_0ELNSO_7ScaleInE1ELSR_1EEEEEENS4_6LayoutINS5_IJNSA_ILi2EEESB_SB_EEENS5_IJSB_NSA_ILi0EEESX_EEEEENS5_IJNS4_10UnderscoreES10_S10_EEEEENS4_13SM90_TMA_LOADENS4_14ComposedLayoutINS4_7SwizzleILi3ELi4ELi3EEENS4_18smem_ptr_flag_bitsILi16EEENSU_INS5_IJNSA_ILi8EEENSA_ILi64EEEEEENS5_IJS1A_SB_EEEEEEEvNS4_8identityES13_S1E_vS1F_EENS_8epilogue10collective6detail29Sm90TmaWarpSpecializedAdapterINS1I_15DefaultEpilogueISJ_SK_SK_NS1H_6thread17LinearCombinationISJ_Li1EffLNS1M_9ScaleType4KindE0ELNS_15FloatRoundStyleE2ESJ_EENS1_15EpilogueDefaultEEEEEvvEEEEvNT_6ParamsE,"ax",@progbits
	.align	128
.text._ZN7cutlass13device_kernelINS_4gemm6kernel13GemmUniversalIN4cute5tupleIJiiiiEEENS1_10collective13CollectiveMmaINS1_34MainloopSm90TmaGmmaWarpSpecializedILi3ENS5_IJNS4_1CILi1EEESB_SB_EEENS1_35KernelTmaWarpSpecializedCooperativeEEENS5_IJNSA_ILi192EEENSA_ILi48EEENSA_ILi128EEEEEENS_6half_tENS5_IJlSB_lEEESJ_SK_NS4_8TiledMMAINS4_8MMA_AtomIJNS4_4SM904GMMA25MMA_64x16x16_F32F16F16_SSILNSO_5MajorE0ELSQ_0ELNSO_7ScaleInE1ELSR_1EEEEEENS4_6LayoutINS5_IJNSA_ILi2EEESB_SB_EEENS5_IJSB_NSA_ILi0EEESX_EEEEENS5_IJNS4_10UnderscoreES10_S10_EEEEENS4_13SM90_TMA_LOADENS4_14ComposedLayoutINS4_7SwizzleILi3ELi4ELi3EEENS4_18smem_ptr_flag_bitsILi16EEENSU_INS5_IJNSA_ILi8EEENSA_ILi64EEEEEENS5_IJS1A_SB_EEEEEEEvNS4_8identityES13_S1E_vS1F_EENS_8epilogue10collective6detail29Sm90TmaWarpSpecializedAdapterINS1I_15DefaultEpilogueISJ_SK_SK_NS1H_6thread17LinearCombinationISJ_Li1EffLNS1M_9ScaleType4KindE0ELNS_15FloatRoundStyleE2ESJ_EENS1_15EpilogueDefaultEEEEEvvEEEEvNT_6ParamsE:
        .type           _ZN7cutlass13device_kernelINS_4gemm6kernel13GemmUniversalIN4cute5tupleIJiiiiEEENS1_10collective13CollectiveMmaINS1_34MainloopSm90TmaGmmaWarpSpecializedILi3ENS5_IJNS4_1CILi1EEESB_SB_EEENS1_35KernelTmaWarpSpecializedCooperativeEEENS5_IJNSA_ILi192EEENSA_ILi48EEENSA_ILi128EEEEEENS_6half_tENS5_IJlSB_lEEESJ_SK_NS4_8TiledMMAINS4_8MMA_AtomIJNS4_4SM904GMMA25MMA_64x16x16_F32F16F16_SSILNSO_5MajorE0ELSQ_0ELNSO_7ScaleInE1ELSR_1EEEEEENS4_6LayoutINS5_IJNSA_ILi2EEESB_SB_EEENS5_IJSB_NSA_ILi0EEESX_EEEEENS5_IJNS4_10UnderscoreES10_S10_EEEEENS4_13SM90_TMA_LOADENS4_14ComposedLayoutINS4_7SwizzleILi3ELi4ELi3EEENS4_18smem_ptr_flag_bitsILi16EEENSU_INS5_IJNSA_ILi8EEENSA_ILi64EEEEEENS5_IJS1A_SB_EEEEEEEvNS4_8identityES13_S1E_vS1F_EENS_8epilogue10collective6detail29Sm90TmaWarpSpecializedAdapterINS1I_15DefaultEpilogueISJ_SK_SK_NS1H_6thread17LinearCombinationISJ_Li1EffLNS1M_9ScaleType4KindE0ELNS_15FloatRoundStyleE2ESJ_EENS1_15EpilogueDefaultEEEEEvvEEEEvNT_6ParamsE,@function
        .size           _ZN7cutlass13device_kernelINS_4gemm6kernel13GemmUniversalIN4cute5tupleIJiiiiEEENS1_10collective13CollectiveMmaINS1_34MainloopSm90TmaGmmaWarpSpecializedILi3ENS5_IJNS4_1CILi1EEESB_SB_EEENS1_35KernelTmaWarpSpecializedCooperativeEEENS5_IJNSA_ILi192EEENSA_ILi48EEENSA_ILi128EEEEEENS_6half_tENS5_IJlSB_lEEESJ_SK_NS4_8TiledMMAINS4_8MMA_AtomIJNS4_4SM904GMMA25MMA_64x16x16_F32F16F16_SSILNSO_5MajorE0ELSQ_0ELNSO_7ScaleInE1ELSR_1EEEEEENS4_6LayoutINS5_IJNSA_ILi2EEESB_SB_EEENS5_IJSB_NSA_ILi0EEESX_EEEEENS5_IJNS4_10UnderscoreES10_S10_EEEEENS4_13SM90_TMA_LOADENS4_14ComposedLayoutINS4_7SwizzleILi3ELi4ELi3EEENS4_18smem_ptr_flag_bitsILi16EEENSU_INS5_IJNSA_ILi8EEENSA_ILi64EEEEEENS5_IJS1A_SB_EEEEEEEvNS4_8identityES13_S1E_vS1F_EENS_8epilogue10collective6detail29Sm90TmaWarpSpecializedAdapterINS1I_15DefaultEpilogueISJ_SK_SK_NS1H_6thread17LinearCombinationISJ_Li1EffLNS1M_9ScaleType4KindE0ELNS_15FloatRoundStyleE2ESJ_EENS1_15EpilogueDefaultEEEEEvvEEEEvNT_6ParamsE,(.L_x_158 - _ZN7cutlass13device_kernelINS_4gemm6kernel13GemmUniversalIN4cute5tupleIJiiiiEEENS1_10collective13CollectiveMmaINS1_34MainloopSm90TmaGmmaWarpSpecializedILi3ENS5_IJNS4_1CILi1EEESB_SB_EEENS1_35KernelTmaWarpSpecializedCooperativeEEENS5_IJNSA_ILi192EEENSA_ILi48EEENSA_ILi128EEEEEENS_6half_tENS5_IJlSB_lEEESJ_SK_NS4_8TiledMMAINS4_8MMA_AtomIJNS4_4SM904GMMA25MMA_64x16x16_F32F16F16_SSILNSO_5MajorE0ELSQ_0ELNSO_7ScaleInE1ELSR_1EEEEEENS4_6LayoutINS5_IJNSA_ILi2EEESB_SB_EEENS5_IJSB_NSA_ILi0EEESX_EEEEENS5_IJNS4_10UnderscoreES10_S10_EEEEENS4_13SM90_TMA_LOADENS4_14ComposedLayoutINS4_7SwizzleILi3ELi4ELi3EEENS4_18smem_ptr_flag_bitsILi16EEENSU_INS5_IJNSA_ILi8EEENSA_ILi64EEEEEENS5_IJS1A_SB_EEEEEEEvNS4_8identityES13_S1E_vS1F_EENS_8epilogue10collective6detail29Sm90TmaWarpSpecializedAdapterINS1I_15DefaultEpilogueISJ_SK_SK_NS1H_6thread17LinearCombinationISJ_Li1EffLNS1M_9ScaleType4KindE0ELNS_15FloatRoundStyleE2ESJ_EENS1_15EpilogueDefaultEEEEEvvEEEEvNT_6ParamsE)
        .other          _ZN7cutlass13device_kernelINS_4gemm6kernel13GemmUniversalIN4cute5tupleIJiiiiEEENS1_10collective13CollectiveMmaINS1_34MainloopSm90TmaGmmaWarpSpecializedILi3ENS5_IJNS4_1CILi1EEESB_SB_EEENS1_35KernelTmaWarpSpecializedCooperativeEEENS5_IJNSA_ILi192EEENSA_ILi48EEENSA_ILi128EEEEEENS_6half_tENS5_IJlSB_lEEESJ_SK_NS4_8TiledMMAINS4_8MMA_AtomIJNS4_4SM904GMMA25MMA_64x16x16_F32F16F16_SSILNSO_5MajorE0ELSQ_0ELNSO_7ScaleInE1ELSR_1EEEEEENS4_6LayoutINS5_IJNSA_ILi2EEESB_SB_EEENS5_IJSB_NSA_ILi0EEESX_EEEEENS5_IJNS4_10UnderscoreES10_S10_EEEEENS4_13SM90_TMA_LOADENS4_14ComposedLayoutINS4_7SwizzleILi3ELi4ELi3EEENS4_18smem_ptr_flag_bitsILi16EEENSU_INS5_IJNSA_ILi8EEENSA_ILi64EEEEEENS5_IJS1A_SB_EEEEEEEvNS4_8identityES13_S1E_vS1F_EENS_8epilogue10collective6detail29Sm90TmaWarpSpecializedAdapterINS1I_15DefaultEpilogueISJ_SK_SK_NS1H_6thread17LinearCombinationISJ_Li1EffLNS1M_9ScaleType4KindE0ELNS_15FloatRoundStyleE2ESJ_EENS1_15EpilogueDefaultEEEEEvvEEEEvNT_6ParamsE,@"STO_CUDA_ENTRY STV_DEFAULT"
_ZN7cutlass13device_kernelINS_4gemm6kernel13GemmUniversalIN4cute5tupleIJiiiiEEENS1_10collective13CollectiveMmaINS1_34MainloopSm90TmaGmmaWarpSpecializedILi3ENS5_IJNS4_1CILi1EEESB_SB_EEENS1_35KernelTmaWarpSpecializedCooperativeEEENS5_IJNSA_ILi192EEENSA_ILi48EEENSA_ILi128EEEEEENS_6half_tENS5_IJlSB_lEEESJ_SK_NS4_8TiledMMAINS4_8MMA_AtomIJNS4_4SM904GMMA25MMA_64x16x16_F32F16F16_SSILNSO_5MajorE0ELSQ_0ELNSO_7ScaleInE1ELSR_1EEEEEENS4_6LayoutINS5_IJNSA_ILi2EEESB_SB_EEENS5_IJSB_NSA_ILi0EEESX_EEEEENS5_IJNS4_10UnderscoreES10_S10_EEEEENS4_13SM90_TMA_LOADENS4_14ComposedLayoutINS4_7SwizzleILi3ELi4ELi3EEENS4_18smem_ptr_flag_bitsILi16EEENSU_INS5_IJNSA_ILi8EEENSA_ILi64EEEEEENS5_IJS1A_SB_EEEEEEEvNS4_8identityES13_S1E_vS1F_EENS_8epilogue10collective6detail29Sm90TmaWarpSpecializedAdapterINS1I_15DefaultEpilogueISJ_SK_SK_NS1H_6thread17LinearCombinationISJ_Li1EffLNS1M_9ScaleType4KindE0ELNS_15FloatRoundStyleE2ESJ_EENS1_15EpilogueDefaultEEEEEvvEEEEvNT_6ParamsE:
[----:B------:R-:W0:Y:S01]  /*0000*/  LDC R1, c[0x0][0x28] ;  /* 0x00000a00ff017b82 */ /* 0x000e220000000800 */
[----:B------:R-:W1:Y:S01]  /*0010*/  S2R R3, SR_TID.X ;  /* 0x0000000000037919 */ /* 0x000e620000002100 */
[----:B------:R-:W-:Y:S01]  /*0020*/  ELECT P0, URZ, PT ;  /* 0x00000000003f782f */ /* 0x000fe20003800000 */
[----:B------:R-:W-:Y:S01]  /*0030*/  BSSY B0, `(.L_x_0) ;  /* 0x000000f000007945 */ /* 0x000fe20003800000 */
[--C-:B-1----:R-:W-:Y:S02]  /*0040*/  SHF.R.U32.HI R0, RZ, 0x5, R3.reuse ;  /* 0x00000005ff007819 */ /* 0x102fe40000011603 */
[----:B------:R-:W-:-:S03]  /*0050*/  SHF.R.U32.HI R14, RZ, 0x7, R3 ;  /* 0x00000007ff0e7819 */ /* 0x000fc60000011603 */
[----:B------:R-:W1:Y:S04]  /*0060*/  SHFL.IDX PT, R4, R0, RZ, 0x1f ;  /* 0x00001fff00047589 */ /* 0x000e6800000e0000 */
[----:B------:R2:W3:Y:S01]  /*0070*/  SHFL.IDX PT, R10, R14, RZ, 0x1f ;  /* 0x00001fff0e0a7589 */ /* 0x0004e200000e0000 */
[----:B-1----:R-:W-:-:S13]  /*0080*/  ISETP.NE.OR P0, PT, R4, RZ, !P0 ;  /* 0x000000ff0400720c */ /* 0x002fda0004705670 */
[----:B0-23--:R-:W-:Y:S05]  /*0090*/  @P0 BRA `(.L_x_1) ;  /* 0x0000000000200947 */ /* 0x00dfea0003800000 */
[----:B------:R-:W-:Y:S02]  /*00a0*/  ULDC.64 UR4, c[0x0][0x198] ;  /* 0x0000660000047ab9 */ /* 0x000fe40000000a00 */
[----:B------:R-:W-:Y:S02]  /*00b0*/  UIADD3 UR6, UP0, UR4, 0xf0, URZ ;  /* 0x000000f004067890 */ /* 0x000fe4000ff1e03f */
[----:B------:R-:W-:Y:S02]  /*00c0*/  UIADD3 UR4, UP1, UR4, 0x1f0, URZ ;  /* 0x000001f004047890 */ /* 0x000fe4000ff3e03f */
[----:B------:R-:W-:Y:S02]  /*00d0*/  UIADD3.X UR7, URZ, UR5, URZ, UP0, !UPT ;  /* 0x000000053f077290 */ /* 0x000fe400087fe43f */
[----:B------:R-:W-:-:S07]  /*00e0*/  UIADD3.X UR5, URZ, UR5, URZ, UP1, !UPT ;  /* 0x000000053f057290 */ /* 0x000fce0008ffe43f */
[----:B------:R0:W-:Y:S02]  /*00f0*/  UTMACCTL.PF [UR6] ;  /* 0x00000000060079b9 */ /* 0x0001e40008040000 */
[----:B------:R0:W-:Y:S02]  /*0100*/  UTMACCTL.PF [UR4] ;  /* 0x00000000040079b9 */ /* 0x0001e40008040000 */
[----:B0-----:R-:W-:Y:S01]  /*0110*/  NOP ;  /* 0x0000000000007918 */ /* 0x001fe20000000000 */
.L_x_1:
[----:B------:R-:W-:Y:S05]  /*0120*/  BSYNC B0 ;  /* 0x0000000000007941 */ /* 0x000fea0003800000 */
.L_x_0:
[----:B------:R-:W0:Y:S02]  /*0130*/  SHFL.IDX PT, R2, R0, RZ, 0x1f ;  /* 0x00001fff00027589 */ /* 0x000e2400000e0000 */
[----:B0-----:R-:W-:-:S13]  /*0140*/  ISETP.NE.AND P0, PT, R2, RZ, PT ;  /* 0x000000ff0200720c */ /* 0x001fda0003f05270 */
[----:B------:R-:W-:Y:S05]  /*0150*/  @P0 BRA `(.L_x_2) ;  /* 0x0000000000500947 */ /* 0x000fea0003800000 */
[----:B------:R-:W0:Y:S01]  /*0160*/  S2UR UR8, SR_CgaCtaId ;  /* 0x00000000000879c3 */ /* 0x000e220000008800 */
[----:B------:R-:W-:Y:S01]  /*0170*/  UMOV UR4, 0x400 ;  /* 0x0000040000047882 */ /* 0x000fe20000000000 */
[----:B------:R-:W-:Y:S01]  /*0180*/  UMOV UR5, 0x1 ;  /* 0x0000000100057882 */ /* 0x000fe20000000000 */
[----:B------:R-:W-:Y:S01]  /*0190*/  UMOV UR6, 0x100 ;  /* 0x0000010000067882 */ /* 0x000fe20000000000 */
[----:B------:R-:W-:Y:S01]  /*01a0*/  ELECT P0, URZ, PT ;  /* 0x00000000003f782f */ /* 0x000fe20003800000 */
[----:B------:R-:W-:-:S04]  /*01b0*/  UIADD3 UR6, -UR6, 0x100000, URZ ;  /* 0x0010000006067890 */ /* 0x000fc8000fffe13f */
[----:B------:R-:W-:Y:S02]  /*01c0*/  USHF.L.U32 UR7, UR6, 0xb, URZ ;  /* 0x0000000b06077899 */ /* 0x000fe4000800063f */
[----:B------:R-:W-:Y:S02]  /*01d0*/  USHF.L.U32 UR6, UR6, 0x1, URZ ;  /* 0x0000000106067899 */ /* 0x000fe4000800063f */
[----:B0-----:R-:W-:Y:S02]  /*01e0*/  ULEA UR8, UR8, UR4, 0x18 ;  /* 0x0000000408087291 */ /* 0x001fe4000f8ec03f */
[----:B------:R-:W-:-:S04]  /*01f0*/  UIADD3 UR4, -UR5, 0x100000, URZ ;  /* 0x0010000005047890 */ /* 0x000fc8000fffe13f */
[----:B------:R-:W-:Y:S02]  /*0200*/  USHF.L.U32 UR5, UR4, 0xb, URZ ;  /* 0x0000000b04057899 */ /* 0x000fe4000800063f */
[----:B------:R-:W-:Y:S01]  /*0210*/  USHF.L.U32 UR4, UR4, 0x1, URZ ;  /* 0x0000000104047899 */ /* 0x000fe2000800063f */
[----:B------:R-:W0:Y:S11]  /*0220*/  FENCE.VIEW.ASYNC.S ;  /* 0x00000000000073c6 */ /* 0x000e360000000000 */
[----:B0-----:R0:W1:Y:S01]  /*0230*/  SYNCS.EXCH.64 URZ, [UR8], UR4 ;  /* 0x00000004083f75b2 */ /* 0x0010620008000100 */
[----:B------:R0:W2:Y:S01]  /*0240*/  SYNCS.EXCH.64 URZ, [UR8+0x18], UR6 ;  /* 0x00001806083f75b2 */ /* 0x0000a20008000100 */
[----:B------:R0:W3:Y:S01]  /*0250*/  SYNCS.EXCH.64 URZ, [UR8+0x8], UR4 ;  /* 0x00000804083f75b2 */ /* 0x0000e20008000100 */
[----:B------:R0:W4:Y:S01]  /*0260*/  SYNCS.EXCH.64 URZ, [UR8+0x20], UR6 ;  /* 0x00002006083f75b2 */ /* 0x0001220008000100 */
[----:B------:R0:W0:Y:S01]  /*0270*/  SYNCS.EXCH.64 URZ, [UR8+0x10], UR4 ;  /* 0x00001004083f75b2 */ /* 0x0000220008000100 */
[----:B------:R0:W0:Y:S01]  /*0280*/  SYNCS.EXCH.64 URZ, [UR8+0x28], UR6 ;  /* 0x00002806083f75b2 */ /* 0x0000220008000100 */
[----:B------:R-:W-:Y:S01]  /*0290*/  NOP ;  /* 0x0000000000007918 */ /* 0x000fe20000000000 */
.L_x_2:
[----:B------:R-:W5:Y:S01]  /*02a0*/  SHFL.IDX PT, R0, R0, RZ, 0x1f ;  /* 0x00001fff00007589 */ /* 0x000f6200000e0000 */
[----:B------:R-:W-:Y:S01]  /*02b0*/  ELECT P0, URZ, PT ;  /* 0x00000000003f782f */ /* 0x000fe20003800000 */
[----:B------:R-:W1:Y:S01]  /*02c0*/  LDC R2, c[0x0][0x65c] ;  /* 0x00019700ff027b82 */ /* 0x000e620000000800 */
[----:B------:R-:W-:Y:S01]  /*02d0*/  SHF.R.S32.HI R7, RZ, 0x1f, R4 ;  /* 0x0000001fff077819 */ /* 0x000fe20000011404 */
[----:B------:R-:W2:Y:S01]  /*02e0*/  S2R R5, SR_CTAID.Y ;  /* 0x0000000000057919 */ /* 0x000ea20000002600 */
[----:B0-----:R-:W-:Y:S01]  /*02f0*/  UMOV UR4, 0x20 ;  /* 0x0000002000047882 */ /* 0x001fe20000000000 */
[----:B------:R-:W-:Y:S01]  /*0300*/  NOP ;  /* 0x0000000000007918 */ /* 0x000fe20000000000 */
[----:B------:R-:W-:Y:S01]  /*0310*/  LEA.HI R7, R7, R4, RZ, 0x2 ;  /* 0x0000000407077211 */ /* 0x000fe200078f10ff */
[----:B------:R-:W0:Y:S01]  /*0320*/  S2R R6, SR_CTAID.X ;  /* 0x0000000000067919 */ /* 0x000e220000002500 */
[----:B------:R-:W-:Y:S01]  /*0330*/  ISETP.NE.AND P2, PT, R10, RZ, PT ;  /* 0x000000ff0a00720c */ /* 0x000fe20003f45270 */
[----:B------:R-:W-:Y:S01]  /*0340*/  NOP ;  /* 0x0000000000007918 */ /* 0x000fe20000000000 */
[----:B------:R-:W-:-:S02]  /*0350*/  LOP3.LUT R7, R7, 0xfffffffc, RZ, 0xc0, !PT ;  /* 0xfffffffc07077812 */ /* 0x000fc400078ec0ff */
[----:B-----5:R-:W-:Y:S02]  /*0360*/  ISETP.NE.OR P0, PT, R0, RZ, !P0 ;  /* 0x000000ff0000720c */ /* 0x020fe40004705670 */
[----:B-1----:R-:W-:-:S04]  /*0370*/  ISETP.NE.AND P3, PT, R2, 0x1, PT ;  /* 0x000000010200780c */ /* 0x002fc80003f65270 */
[----:B------:R-:W-:Y:S01]  /*0380*/  P2R R0, PR, RZ, 0x8 ;  /* 0x00000008ff007803 */ /* 0x000fe20000000000 */
[----:B------:R-:W-:Y:S01]  /*0390*/  IMAD.IADD R0, R4, 0x1, -R7 ;  /* 0x0000000104007824 */ /* 0x000fe200078e0a07 */
[----:B------:R-:W-:Y:S01]  /*03a0*/  LOP3.LUT R4, R3, 0x7f, RZ, 0xc0, !PT ;  /* 0x0000007f03047812 */ /* 0x000fe200078ec0ff */
[----:B------:R-:W-:-:S03]  /*03b0*/  IMAD.MOV.U32 R7, RZ, RZ, RZ ;  /* 0x000000ffff077224 */ /* 0x000fc600078e00ff */
[----:B------:R-:W-:Y:S01]  /*03c0*/  ISETP.NE.AND P1, PT, R0, 0x3, PT ;  /* 0x000000030000780c */ /* 0x000fe20003f25270 */
[----:B------:R-:W-:Y:S01]  /*03d0*/  VOTEU.ALL UP0, P0 ;  /* 0x00000000003f7886 */ /* 0x000fe20000000000 */
[----:B------:R-:W-:Y:S01]  /*03e0*/  VOTEU.ALL UP1, P0 ;  /* 0x00000000003f7886 */ /* 0x000fe20000020000 */
[----:B------:R-:W0:Y:S01]  /*03f0*/  @P3 LDC R17, c[0x0][0x10] ;  /* 0x00000400ff113b82 */ /* 0x000e220000000800 */
[----:B--2---:R-:W-:Y:S02]  /*0400*/  @P3 IMAD.MOV.U32 R8, RZ, RZ, R5 ;  /* 0x000000ffff083224 */ /* 0x004fe400078e0005 */
[----:B------:R-:W-:Y:S01]  /*0410*/  @!UP0 UMOV UR6, 0x400 ;  /* 0x0000040000068882 */ /* 0x000fe20000000000 */
[----:B------:R-:W-:-:S04]  /*0420*/  @!UP0 UIADD3 UR4, -UR4, 0x100000, URZ ;  /* 0x0010000004048890 */ /* 0x000fc8000fffe13f */
[----:B------:R-:W-:Y:S02]  /*0430*/  @!UP0 USHF.L.U32 UR5, UR4, 0xb, URZ ;  /* 0x0000000b04058899 */ /* 0x000fe4000800063f */
[----:B------:R-:W-:Y:S01]  /*0440*/  @!UP0 USHF.L.U32 UR4, UR4, 0x1, URZ ;  /* 0x0000000104048899 */ /* 0x000fe2000800063f */
[----:B------:R-:W-:Y:S01]  /*0450*/  @P3 IMAD.MOV.U32 R9, RZ, RZ, RZ ;  /* 0x000000ffff093224 */ /* 0x000fe200078e00ff */
[----:B------:R-:W1:Y:S08]  /*0460*/  @!UP0 S2UR UR7, SR_CgaCtaId ;  /* 0x00000000000789c3 */ /* 0x000e700000008800 */
[----:B------:R-:W2:Y:S01]  /*0470*/  @!P3 LDC R11, c[0x0][0xc] ;  /* 0x00000300ff0bbb82 */ /* 0x000ea20000000800 */
[----:B0-----:R-:W-:Y:S01]  /*0480*/  @P3 IMAD.WIDE.U32 R16, R6, R17, R8 ;  /* 0x0000001106103225 */ /* 0x001fe200078e0008 */
[----:B-1----:R-:W-:Y:S01]  /*0490*/  @!UP0 ULEA UR8, UR7, UR6, 0x18 ;  /* 0x0000000607088291 */ /* 0x002fe2000f8ec03f */
[----:B------:R-:W-:-:S02]  /*04a0*/  VOTEU.ALL UP0, P0 ;  /* 0x00000000003f7886 */ /* 0x000fc40000000000 */
[----:B------:R-:W-:Y:S01]  /*04b0*/  ULDC UR6, c[0x0][0xc] ;  /* 0x0000030000067ab9 */ /* 0x000fe20000000800 */
[----:B------:R-:W-:Y:S01]  /*04c0*/  ISETP.EQ.OR P0, PT, R0, RZ, !P1 ;  /* 0x000000ff0000720c */ /* 0x000fe20004f02670 */
[----:B------:R-:W-:-:S03]  /*04d0*/  ULDC UR7, c[0x0][0x10] ;  /* 0x0000040000077ab9 */ /* 0x000fc60000000800 */
[C---:B------:R-:W-:Y:S01]  /*04e0*/  ISETP.EQ.AND P0, PT, R10.reuse, RZ, P0 ;  /* 0x000000ff0a00720c */ /* 0x040fe20000702270 */
[----:B------:R-:W-:Y:S02]  /*04f0*/  VIADD R10, R10, 0xffffffff ;  /* 0xffffffff0a0a7836 */ /* 0x000fe40000000000 */
[----:B--2---:R-:W-:Y:S01]  /*0500*/  @!P3 IMAD.WIDE.U32 R8, R11, R5, R6 ;  /* 0x000000050b08b225 */ /* 0x004fe200078e0006 */
[----:B------:R-:W0:Y:S02]  /*0510*/  FENCE.VIEW.ASYNC.S ;  /* 0x00000000000073c6 */ /* 0x000e240000000000 */
[----:B0-----:R-:W3:Y:S01]  /*0520*/  @!UP0 SYNCS.EXCH.64 URZ, [UR8+0x40], UR4 ;  /* 0x00004004083f85b2 */ /* 0x001ee20008000100 */
[----:B------:R-:W-:Y:S01]  /*0530*/  SEL R18, RZ, 0x1, !P0 ;  /* 0x00000001ff127807 */ /* 0x000fe20004000000 */
[----:B------:R-:W-:Y:S01]  /*0540*/  @P3 IMAD.MOV.U32 R11, RZ, RZ, RZ ;  /* 0x000000ffff0b3224 */ /* 0x000fe200078e00ff */
[----:B------:R-:W-:Y:S01]  /*0550*/  ISETP.GE.U32.AND P1, PT, R10, 0x2, PT ;  /* 0x000000020a00780c */ /* 0x000fe20003f26070 */
[----:B------:R-:W-:-:S02]  /*0560*/  @!P3 IMAD.MOV.U32 R16, RZ, RZ, R8 ;  /* 0x000000ffff10b224 */ /* 0x000fc400078e0008 */
[----:B------:R-:W-:Y:S01]  /*0570*/  @P3 IMAD.IADD R17, R17, 0x1, R11 ;  /* 0x0000000111113824 */ /* 0x000fe200078e020b */
[----:B------:R-:W-:Y:S01]  /*0580*/  SEL R18, R18, 0x2, P1 ;  /* 0x0000000212127807 */ /* 0x000fe20000800000 */
[----:B------:R-:W-:Y:S01]  /*0590*/  @!P3 IMAD.MOV.U32 R17, RZ, RZ, R9 ;  /* 0x000000ffff11b224 */ /* 0x000fe200078e0009 */
[----:B------:R0:W3:Y:S01]  /*05a0*/  @!UP1 SYNCS.EXCH.64 URZ, [UR8+0x48], UR4 ;  /* 0x00004804083f95b2 */ /* 0x0000e20008000100 */
[----:B------:R-:W-:Y:S01]  /*05b0*/  NOP ;  /* 0x0000000000007918 */ /* 0x000fe20000000000 */
[----:B0-----:R-:W-:-:S03]  /*05c0*/  UIMAD.WIDE.U32 UR4, UR6, UR7, URZ ;  /* 0x00000007060472a5 */ /* 0x001fc6000f8e003f */
[----:B------:R-:W-:Y:S02]  /*05d0*/  ULDC UR6, c[0x0][0x14] ;  /* 0x0000050000067ab9 */ /* 0x000fe40000000800 */
[----:B------:R-:W-:Y:S02]  /*05e0*/  UIMAD.WIDE.U32 UR42, UR4, UR6, URZ ;  /* 0x00000006042a72a5 */ /* 0x000fe4000f8e003f */
[----:B------:R-:W-:-:S04]  /*05f0*/  UIMAD UR38, UR5, UR6, URZ ;  /* 0x00000006052672a4 */ /* 0x000fc8000f8e023f */
[----:B------:R-:W-:Y:S01]  /*0600*/  UIADD3 UR38, UR43, UR38, URZ ;  /* 0x000000262b267290 */ /* 0x000fe2000fffe03f */
[----:B---34-:R-:W-:Y:S06]  /*0610*/  BAR.SYNC.DEFER_BLOCKING 0x0 ;  /* 0x0000000000007b1d */ /* 0x018fec0000010000 */
[----:B------:R-:W-:Y:S05]  /*0620*/  @!P2 BRA `(.L_x_3) ;  /* 0x0000007000a4a947 */ /* 0x000fea0003800000 */
[----:B------:R-:W-:-:S13]  /*0630*/  ISETP.GT.U32.AND P0, PT, R10, 0x1, PT ;  /* 0x000000010a00780c */ /* 0x000fda0003f04070 */
[----:B------:R-:W-:Y:S05]  /*0640*/  @P0 EXIT ;  /* 0x000000000000094d */ /* 0x000fea0003800000 */
[----:B------:R-:W-:Y:S01]  /*0650*/  ULDC.64 UR4, c[0x0][0x650] ;  /* 0x0001940000047ab9 */ /* 0x000fe20000000a00 */
[----:B------:R-:W-:Y:S01]  /*0660*/  PRMT R0, RZ, 0x7610, R0 ;  /* 0x00007610ff007816 */ /* 0x000fe20000000000 */
[----:B------:R-:W-:Y:S01]  /*0670*/  IMAD.MOV.U32 R83, RZ, RZ, -0x1 ;  /* 0xffffffffff537424 */ /* 0x000fe200078e00ff */
[----:B------:R-:W-:Y:S01]  /*0680*/  ISETP.GE.U32.AND P0, PT, R16, UR4, PT ;  /* 0x0000000410007c0c */ /* 0x000fe2000bf06070 */
[----:B------:R-:W-:Y:S02]  /*0690*/  IMAD.MOV.U32 R82, RZ, RZ, -0x1 ;  /* 0xffffffffff527424 */ /* 0x000fe400078e00ff */
[----:B------:R-:W-:Y:S01]  /*06a0*/  IMAD.MOV.U32 R19, RZ, RZ, -0x1 ;  /* 0xffffffffff137424 */ /* 0x000fe200078e00ff */
[----:B------:R-:W-:-:S13]  /*06b0*/  ISETP.GE.U32.AND.EX P0, PT, R17, UR5, PT, P0 ;  /* 0x0000000511007c0c */ /* 0x000fda000bf06100 */
[----:B------:R-:W-:Y:S05]  /*06c0*/  @P0 BRA `(.L_x_4) ;  /* 0x0000000400580947 */ /* 0x000fea0003800000 */
[----:B------:R-:W0:Y:S01]  /*06d0*/  LDC.64 R20, c[0x0][0x628] ;  /* 0x00018a00ff147b82 */ /* 0x000e220000000a00 */
[----:B------:R-:W-:Y:S02]  /*06e0*/  IMAD.MOV.U32 R8, RZ, RZ, R16 ;  /* 0x000000ffff087224 */ /* 0x000fe400078e0010 */
[----:B------:R-:W-:-:S05]  /*06f0*/  IMAD.MOV.U32 R9, RZ, RZ, R17 ;  /* 0x000000ffff097224 */ /* 0x000fca00078e0011 */
[----:B------:R-:W1:Y:S08]  /*0700*/  LDC R0, c[0x0][0x630] ;  /* 0x00018c00ff007b82 */ /* 0x000e700000000800 */
[----:B------:R-:W2:Y:S01]  /*0710*/  LDC.64 R22, c[0x0][0x620] ;  /* 0x00018800ff167b82 */ /* 0x000ea20000000a00 */
[----:B0-----:R-:W-:-:S04]  /*0720*/  ISETP.NE.U32.AND P0, PT, R20, RZ, PT ;  /* 0x000000ff1400720c */ /* 0x001fc80003f05070 */
[----:B------:R-:W-:-:S13]  /*0730*/  ISETP.NE.AND.EX P0, PT, R21, RZ, PT, P0 ;  /* 0x000000ff1500720c */ /* 0x000fda0003f05300 */
[----:B-12---:R-:W-:Y:S05]  /*0740*/  @!P0 BRA `(.L_x_5) ;  /* 0x0000000000288947 */ /* 0x006fea0003800000 */
[----:B------:R-:W0:Y:S02]  /*0750*/  LDC R13, c[0x0][0x634] ;  /* 0x00018d00ff0d7b82 */ /* 0x000e240000000800 */
[----:B0-----:R-:W-:-:S05]  /*0760*/  IADD3 R13, P0, R16, R13, RZ ;  /* 0x0000000d100d7210 */ /* 0x001fca0007f1e0ff */
[----:B------:R-:W-:-:S04]  /*0770*/  IMAD.X R15, RZ, RZ, R17, P0 ;  /* 0x000000ffff0f7224 */ /* 0x000fc800000e0611 */
[----:B------:R-:W-:-:S04]  /*0780*/  IMAD.WIDE.U32 R8, R15, R20, RZ ;  /* 0x000000140f087225 */ /* 0x000fc800078e00ff */
[----:B------:R-:W-:-:S04]  /*0790*/  IMAD.WIDE.U32 R10, P0, R13, R21, R8 ;  /* 0x000000150d0a7225 */ /* 0x000fc80007800008 */
[----:B------:R-:W-:-:S04]  /*07a0*/  IMAD.WIDE.U32 R8, R13, R20, RZ ;  /* 0x000000140d087225 */ /* 0x000fc800078e00ff */
[----:B------:R-:W-:Y:S01]  /*07b0*/  IMAD.X R13, RZ, RZ, RZ, P0 ;  /* 0x000000ffff0d7224 */ /* 0x000fe200000e06ff */
[----:B------:R-:W-:Y:S01]  /*07c0*/  IADD3 RZ, P0, R9, R10, RZ ;  /* 0x0000000a09ff7210 */ /* 0x000fe20007f1e0ff */
[----:B------:R-:W-:-:S04]  /*07d0*/  IMAD.MOV.U32 R12, RZ, RZ, R11 ;  /* 0x000000ffff0c7224 */ /* 0x000fc800078e000b */
[----:B------:R-:W-:-:S08]  /*07e0*/  IMAD.WIDE.U32.X R8, R15, R21, R12, P0 ;  /* 0x000000150f087225 */ /* 0x000fd000000e040c */
.L_x_5:
[-CC-:B------:R-:W-:Y:S01]  /*07f0*/  SHF.R.U64 R25, R8, R0.reuse, R9.reuse ;  /* 0x0000000008197219 */ /* 0x180fe20000001209 */
[----:B------:R-:W0:Y:S01]  /*0800*/  LDC R12, c[0x0][0x618] ;  /* 0x00018600ff0c7b82 */ /* 0x000e220000000800 */
[----:B------:R-:W-:Y:S01]  /*0810*/  SHF.R.U32.HI R7, RZ, R0, R9 ;  /* 0x00000000ff077219 */ /* 0x000fe20000011609 */
[----:B------:R-:W-:Y:S01]  /*0820*/  ULDC UR4, c[0x0][0x150] ;  /* 0x0000540000047ab9 */ /* 0x000fe20000000800 */
[----:B------:R-:W-:Y:S02]  /*0830*/  IADD3 R11, P0, RZ, -R25, RZ ;  /* 0x80000019ff0b7210 */ /* 0x000fe40007f1e0ff */
[----:B------:R-:W-:-:S03]  /*0840*/  I2FP.F32.U32 R0, R6 ;  /* 0x0000000600007245 */ /* 0x000fc60000201000 */
[----:B------:R-:W1:Y:S01]  /*0850*/  LDC.64 R30, c[0x0][0x640] ;  /* 0x00019000ff1e7b82 */ /* 0x000e620000000a00 */
[----:B------:R-:W-:Y:S02]  /*0860*/  IMAD.X R13, RZ, RZ, ~R7, P0 ;  /* 0x000000ffff0d7224 */ /* 0x000fe400000e0e07 */
[----:B------:R-:W-:Y:S01]  /*0870*/  FMUL R0, R0, UR4 ;  /* 0x0000000400007c20 */ /* 0x000fe20008400000 */
[----:B------:R-:W-:Y:S01]  /*0880*/  IMAD.WIDE.U32 R8, R11, R22, R16 ;  /* 0x000000160b087225 */ /* 0x000fe200078e0010 */
[----:B------:R-:W-:-:S03]  /*0890*/  ULDC UR4, c[0x0][0x154] ;  /* 0x0000550000047ab9 */ /* 0x000fc60000000800 */
[----:B------:R-:W-:Y:S01]  /*08a0*/  IMAD R10, R13, R22, RZ ;  /* 0x000000160d0a7224 */ /* 0x000fe200078e02ff */
[----:B------:R-:W2:Y:S01]  /*08b0*/  LDC R7, c[0x0][0x144] ;  /* 0x00005100ff077b82 */ /* 0x000ea20000000800 */
[----:B------:R-:W3:Y:S02]  /*08c0*/  F2I.U32.TRUNC.NTZ R0, R0 ;  /* 0x0000000000007305 */ /* 0x000ee4000020f000 */
[----:B------:R-:W-:-:S04]  /*08d0*/  IMAD R11, R11, R23, R10 ;  /* 0x000000170b0b7224 */ /* 0x000fc800078e020a */
[----:B------:R-:W-:Y:S01]  /*08e0*/  IMAD.IADD R9, R9, 0x1, R11 ;  /* 0x0000000109097824 */ /* 0x000fe200078e020b */
[----:B------:R-:W4:Y:S01]  /*08f0*/  LDC R24, c[0x0][0x608] ;  /* 0x00018200ff187b82 */ /* 0x000f220000000800 */
[----:B------:R-:W-:-:S03]  /*0900*/  IMAD.MOV.U32 R11, RZ, RZ, -0x1 ;  /* 0xffffffffff0b7424 */ /* 0x000fc600078e00ff */
[-CC-:B0-----:R-:W-:Y:S02]  /*0910*/  SHF.R.U64 R22, R8, R12.reuse, R9.reuse ;  /* 0x0000000c08167219 */ /* 0x181fe40000001209 */
[----:B------:R-:W-:Y:S02]  /*0920*/  I2FP.F32.U32 R8, R5 ;  /* 0x0000000500087245 */ /* 0x000fe40000201000 */
[----:B------:R-:W0:Y:S01]  /*0930*/  LDC R28, c[0x0][0x658] ;  /* 0x00019600ff1c7b82 */ /* 0x000e220000000800 */
[----:B-1----:R-:W-:Y:S01]  /*0940*/  ISETP.NE.U32.AND P0, PT, R30, RZ, PT ;  /* 0x000000ff1e00720c */ /* 0x002fe20003f05070 */
[----:B---3--:R-:W-:Y:S02]  /*0950*/  IMAD.MOV R10, RZ, RZ, -R0 ;  /* 0x000000ffff0a7224 */ /* 0x008fe400078e0a00 */
[----:B------:R-:W-:Y:S01]  /*0960*/  FMUL R8, R8, UR4 ;  /* 0x0000000408087c20 */ /* 0x000fe20008400000 */
[----:B------:R-:W-:Y:S02]  /*0970*/  SHF.R.U32.HI R9, RZ, R12, R9 ;  /* 0x0000000cff097219 */ /* 0x000fe40000011609 */
[----:B------:R-:W-:Y:S01]  /*0980*/  ISETP.NE.AND.EX P0, PT, R31, RZ, PT, P0 ;  /* 0x000000ff1f00720c */ /* 0x000fe20003f05300 */
[----:B------:R1:W3:Y:S01]  /*0990*/  F2I.U32.TRUNC.NTZ R15, R8 ;  /* 0x00000008000f7305 */ /* 0x0002e2000020f000 */
[----:B------:R-:W1:Y:S01]  /*09a0*/  LDC R20, c[0x0][0x148] ;  /* 0x00005200ff147b82 */ /* 0x000e620000000800 */
[----:B--2---:R-:W-:-:S07]  /*09b0*/  IMAD R0, R7, R10, R6 ;  /* 0x0000000a07007224 */ /* 0x004fce00078e0206 */
[----:B------:R-:W2:Y:S01]  /*09c0*/  LDC R26, c[0x0][0x600] ;  /* 0x00018000ff1a7b82 */ /* 0x000ea20000000800 */
[-CC-:B----4-:R-:W-:Y:S02]  /*09d0*/  SHF.R.U64 R32, R22, R24.reuse, R9.reuse ;  /* 0x0000001816207219 */ /* 0x190fe40000001209 */
[----:B------:R-:W-:Y:S01]  /*09e0*/  SHF.R.U32.HI R7, RZ, R24, R9 ;  /* 0x00000018ff077219 */ /* 0x000fe20000011609 */
[----:B------:R-:W-:-:S04]  /*09f0*/  IMAD.MOV.U32 R9, RZ, RZ, 0x1 ;  /* 0x00000001ff097424 */ /* 0x000fc800078e00ff */
[----:B------:R-:W4:Y:S01]  /*0a00*/  LDC R21, c[0x0][0x648] ;  /* 0x00019200ff157b82 */ /* 0x000f220000000800 */
[-C--:B0-----:R-:W-:Y:S02]  /*0a10*/  SHF.L.U32 R6, R11, R28.reuse, RZ ;  /* 0x0000001c0b067219 */ /* 0x081fe400000006ff */
[--C-:B------:R-:W-:Y:S02]  /*0a20*/  SHF.R.U64 R24, R32, R28, R7.reuse ;  /* 0x0000001c20187219 */ /* 0x100fe40000001207 */
[----:B------:R-:W-:Y:S02]  /*0a30*/  LOP3.LUT R13, RZ, R6, RZ, 0x33, !PT ;  /* 0x00000006ff0d7212 */ /* 0x000fe400078e33ff */
[-C--:B------:R-:W-:Y:S01]  /*0a40*/  SHF.R.U32.HI R7, RZ, R28.reuse, R7 ;  /* 0x0000001cff077219 */ /* 0x080fe20000011607 */
[----:B------:R-:W0:Y:S01]  /*0a50*/  LDC R23, c[0x0][0x638] ;  /* 0x00018e00ff177b82 */ /* 0x000e220000000800 */
[----:B------:R-:W-:Y:S01]  /*0a60*/  SHF.L.U32 R12, R9, R28, RZ ;  /* 0x0000001c090c7219 */ /* 0x000fe200000006ff */
[----:B------:R-:W-:-:S06]  /*0a70*/  IMAD.MOV.U32 R6, RZ, RZ, R24 ;  /* 0x000000ffff067224 */ /* 0x000fcc00078e0018 */
[----:B------:R-:W0:Y:S01]  /*0a80*/  LDC R83, c[0x0][0x610] ;  /* 0x00018400ff537b82 */ /* 0x000e220000000800 */
[----:B-1-3--:R-:W-:Y:S05]  /*0a90*/  @!P0 BRA `(.L_x_6) ;  /* 0x0000000000288947 */ /* 0x00afea0003800000 */
[----:B------:R-:W1:Y:S02]  /*0aa0*/  LDC R11, c[0x0][0x64c] ;  /* 0x00019300ff0b7b82 */ /* 0x000e640000000800 */
[----:B-1----:R-:W-:-:S05]  /*0ab0*/  IADD3 R11, P0, R24, R11, RZ ;  /* 0x0000000b180b7210 */ /* 0x002fca0007f1e0ff */
        /* <DEDUP_REMOVED lines=8> */
.L_x_6:
[----:B----4-:R-:W-:Y:S01]  /*0b40*/  SHF.R.U64 R6, R6, R21, R7 ;  /* 0x0000001506067219 */ /* 0x010fe20000001207 */
[----:B--2---:R-:W-:Y:S01]  /*0b50*/  VIADD R7, R26, 0xffffffff ;  /* 0xffffffff1a077836 */ /* 0x004fe20000000000 */
[----:B------:R-:W-:Y:S01]  /*0b60*/  LOP3.LUT R13, R32, R13, RZ, 0xc0, !PT ;  /* 0x0000000d200d7212 */ /* 0x000fe200078ec0ff */
[----:B------:R-:W-:Y:S02]  /*0b70*/  IMAD.MOV R15, RZ, RZ, -R15 ;  /* 0x000000ffff0f7224 */ /* 0x000fe400078e0a0f */
[----:B------:R-:W-:Y:S02]  /*0b80*/  IMAD.MOV R8, RZ, RZ, -R6 ;  /* 0x000000ffff087224 */ /* 0x000fe400078e0a06 */
[----:B------:R-:W-:Y:S01]  /*0b90*/  IMAD R13, R12, R6, R13 ;  /* 0x000000060c0d7224 */ /* 0x000fe200078e020d */
[----:B------:R-:W-:Y:S01]  /*0ba0*/  LOP3.LUT R6, R22, R7, RZ, 0xc0, !PT ;  /* 0x0000000716067212 */ /* 0x000fe200078ec0ff */
[----:B------:R-:W-:Y:S02]  /*0bb0*/  @P3 IMAD R0, R20, R15, R5 ;  /* 0x0000000f14003224 */ /* 0x000fe400078e0205 */
[----:B0-----:R-:W-:-:S02]  /*0bc0*/  IMAD R5, R8, R23, R24 ;  /* 0x0000001708057224 */ /* 0x001fc400078e0218 */
[----:B------:R-:W-:Y:S02]  /*0bd0*/  IMAD R83, R13, R83, R0 ;  /* 0x000000530d537224 */ /* 0x000fe400078e0200 */
[----:B------:R-:W-:Y:S02]  /*0be0*/  IMAD R6, R5, R26, R6 ;  /* 0x0000001a05067224 */ /* 0x000fe400078e0206 */
[----:B------:R-:W-:Y:S02]  /*0bf0*/  IMAD.MOV.U32 R0, RZ, RZ, 0x1 ;  /* 0x00000001ff007424 */ /* 0x000fe400078e00ff */
[----:B------:R-:W-:Y:S01]  /*0c00*/  IMAD.MOV.U32 R19, RZ, RZ, R25 ;  /* 0x000000ffff137224 */ /* 0x000fe200078e0019 */
[----:B------:R-:W-:Y:S02]  /*0c10*/  SEL R82, R6, R83, !P3 ;  /* 0x0000005306527207 */ /* 0x000fe40005800000 */
[----:B------:R-:W-:-:S07]  /*0c20*/  SEL R83, R83, R6, !P3 ;  /* 0x0000000653537207 */ /* 0x000fce0005800000 */
.L_x_4:
[----:B------:R-:W-:-:S08]  /*0c30*/  NOP ;  /* 0x0000000000007918 */ /* 0x000fd00000000000 */
[----:B------:R-:W0:Y:S02]  /*0c40*/  USETMAXREG.TRY_ALLOC.CTAPOOL UP0, 0xe8 ;  /* 0x000000e8000079c8 */ /* 0x000e240008000600 */
[----:B0-----:R-:W-:-:S13]  /*0c50*/  PLOP3.LUT P0, PT, PT, PT, UP0, 0x80, 0x0 ;  /* 0x000000000000781c */ /* 0x001fda0003f0f008 */
[----:B------:R-:W-:Y:S05]  /*0c60*/  @!P0 BRA `(.L_x_4) ;  /* 0xfffffffc00f08947 */ /* 0x000fea000383ffff */
[----:B------:R-:W-:Y:S01]  /*0c70*/  ULDC.64 UR4, c[0x0][0x598] ;  /* 0x0001660000047ab9 */ /* 0x000fe20000000a00 */
[----:B------:R-:W-:Y:S01]  /*0c80*/  ULDC.64 UR44, c[0x0][0x208] ;  /* 0x00008200002c7ab9 */ /* 0x000fe20000000a00 */
[----:B------:R-:W-:-:S04]  /*0c90*/  ISETP.NE.U32.AND P0, PT, RZ, UR4, PT ;  /* 0x00000004ff007c0c */ /* 0x000fc8000bf05070 */
[----:B------:R-:W-:-:S13]  /*0ca0*/  ISETP.NE.AND.EX P0, PT, RZ, UR5, PT, P0 ;  /* 0x00000005ff007c0c */ /* 0x000fda000bf05300 */
[----:B------:R-:W-:Y:S05]  /*0cb0*/  @!P0 BRA `(.L_x_7) ;  /* 0x00000000001c8947 */ /* 0x000fea0003800000 */
[----:B------:R-:W0:Y:S02]  /*0cc0*/  LDC.64 R6, c[0x0][0x598] ;  /* 0x00016600ff067b82 */ /* 0x000e240000000a00 */
[----:B0-----:R-:W2:Y:S02]  /*0cd0*/  LDG.E.64 R6, desc[UR44][R6.64] ;  /* 0x0000002c06067981 */ /* 0x001ea4000c1e1b00 */
[----:B--2---:R-:W-:-:S04]  /*0ce0*/  ISETP.NE.U32.AND P0, PT, R6, RZ, PT ;  /* 0x000000ff0600720c */ /* 0x004fc80003f05070 */
[----:B------:R-:W-:-:S13]  /*0cf0*/  ISETP.NE.AND.EX P0, PT, R7, RZ, PT, P0 ;  /* 0x000000ff0700720c */ /* 0x000fda0003f05300 */
[----:B------:R-:W-:Y:S05]  /*0d00*/  @!P0 BRA `(.L_x_7) ;  /* 0x0000000000088947 */ /* 0x000fea0003800000 */
[----:B------:R0:W5:Y:S01]  /*0d10*/  LD.E R72, desc[UR44][R6.64] ;  /* 0x0000002c06487980 */ /* 0x000162000c101900 */
[----:B------:R-:W-:Y:S05]  /*0d20*/  BRA `(.L_x_8) ;  /* 0x0000000000247947 */ /* 0x000fea0003800000 */
.L_x_7:
[----:B------:R-:W-:Y:S02]  /*0d30*/  ULDC.64 UR4, c[0x0][0x588] ;  /* 0x0001620000047ab9 */ /* 0x000fe40000000a00 */
[----:B------:R-:W-:-:S04]  /*0d40*/  ISETP.NE.U32.AND P0, PT, RZ, UR4, PT ;  /* 0x00000004ff007c0c */ /* 0x000fc8000bf05070 */
[----:B------:R-:W-:-:S13]  /*0d50*/  ISETP.NE.AND.EX P0, PT, RZ, UR5, PT, P0 ;  /* 0x00000005ff007c0c */ /* 0x000fda000bf05300 */
[----:B------:R-:W-:Y:S05]  /*0d60*/  @!P0 BRA `(.L_x_9) ;  /* 0x00000000000c8947 */ /* 0x000fea0003800000 */
[----:B------:R-:W0:Y:S02]  /*0d70*/  LDC.64 R72, c[0x0][0x588] ;  /* 0x00016200ff487b82 */ /* 0x000e240000000a00 */
[----:B0-----:R1:W5:Y:S01]  /*0d80*/  LDG.E R72, desc[UR44][R72.64] ;  /* 0x0000002c48487981 */ /* 0x001362000c1e1900 */
[----:B------:R-:W-:Y:S05]  /*0d90*/  BRA `(.L_x_8) ;  /* 0x0000000000087947 */ /* 0x000fea0003800000 */
.L_x_9:
[----:B------:R-:W-:Y:S02]  /*0da0*/  ULDC UR4, c[0x0][0x580] ;  /* 0x0001600000047ab9 */ /* 0x000fe40000000800 */
[----:B------:R-:W-:-:S07]  /*0db0*/  IMAD.U32 R72, RZ, RZ, UR4 ;  /* 0x00000004ff487e24 */ /* 0x000fce000f8e00ff */
.L_x_8:
[----:B------:R-:W-:Y:S02]  /*0dc0*/  ULDC.64 UR4, c[0x0][0x5a0] ;  /* 0x0001680000047ab9 */ /* 0x000fe40000000a00 */
[----:B------:R-:W-:-:S04]  /*0dd0*/  ISETP.NE.U32.AND P0, PT, RZ, UR4, PT ;  /* 0x00000004ff007c0c */ /* 0x000fc8000bf05070 */
[----:B------:R-:W-:-:S13]  /*0de0*/  ISETP.NE.AND.EX P0, PT, RZ, UR5, PT, P0 ;  /* 0x00000005ff007c0c */ /* 0x000fda000bf05300 */
[----:B------:R-:W-:Y:S05]  /*0df0*/  @!P0 BRA `(.L_x_10) ;  /* 0x00000000001c8947 */ /* 0x000fea0003800000 */
[----:B0-----:R-:W0:Y:S02]  /*0e00*/  LDC.64 R6, c[0x0][0x5a0] ;  /* 0x00016800ff067b82 */ /* 0x001e240000000a00 */
[----:B0-----:R-:W2:Y:S02]  /*0e10*/  LDG.E.64 R6, desc[UR44][R6.64] ;  /* 0x0000002c06067981 */ /* 0x001ea4000c1e1b00 */
[----:B--2---:R-:W-:-:S04]  /*0e20*/  ISETP.NE.U32.AND P0, PT, R6, RZ, PT ;  /* 0x000000ff0600720c */ /* 0x004fc80003f05070 */
[----:B------:R-:W-:-:S13]  /*0e30*/  ISETP.NE.AND.EX P0, PT, R7, RZ, PT, P0 ;  /* 0x000000ff0700720c */ /* 0x000fda0003f05300 */
[----:B------:R-:W-:Y:S05]  /*0e40*/  @!P0 BRA `(.L_x_10) ;  /* 0x0000000000088947 */ /* 0x000fea0003800000 */
[----:B-1----:R0:W5:Y:S01]  /*0e50*/  LD.E R73, desc[UR44][R6.64] ;  /* 0x0000002c06497980 */ /* 0x002162000c101900 */
[----:B------:R-:W-:Y:S05]  /*0e60*/  BRA `(.L_x_11) ;  /* 0x0000000000247947 */ /* 0x000fea0003800000 */
.L_x_10:
[----:B------:R-:W-:Y:S02]  /*0e70*/  ULDC.64 UR4, c[0x0][0x590] ;  /* 0x0001640000047ab9 */ /* 0x000fe40000000a00 */
[----:B------:R-:W-:-:S04]  /*0e80*/  ISETP.NE.U32.AND P0, PT, RZ, UR4, PT ;  /* 0x00000004ff007c0c */ /* 0x000fc8000bf05070 */
[----:B------:R-:W-:-:S13]  /*0e90*/  ISETP.NE.AND.EX P0, PT, RZ, UR5, PT, P0 ;  /* 0x00000005ff007c0c */ /* 0x000fda000bf05300 */
[----:B------:R-:W-:Y:S05]  /*0ea0*/  @!P0 BRA `(.L_x_12) ;  /* 0x00000000000c8947 */ /* 0x000fea0003800000 */
[----:B0-----:R-:W1:Y:S02]  /*0eb0*/  LDC.64 R6, c[0x0][0x590] ;  /* 0x00016400ff067b82 */ /* 0x001e640000000a00 */
[----:B-1----:R1:W5:Y:S01]  /*0ec0*/  LDG.E R73, desc[UR44][R6.64] ;  /* 0x0000002c06497981 */ /* 0x002362000c1e1900 */
[----:B------:R-:W-:Y:S05]  /*0ed0*/  BRA `(.L_x_11) ;  /* 0x0000000000087947 */ /* 0x000fea0003800000 */
.L_x_12:
[----:B------:R-:W-:Y:S02]  /*0ee0*/  ULDC UR4, c[0x0][0x584] ;  /* 0x0001610000047ab9 */ /* 0x000fe40000000800 */
[----:B-1----:R-:W-:-:S07]  /*0ef0*/  IMAD.U32 R73, RZ, RZ, UR4 ;  /* 0x00000004ff497e24 */ /* 0x002fce000f8e00ff */
.L_x_11:
[----:B------:R-:W-:-:S13]  /*0f00*/  LOP3.LUT P0, RZ, R0, 0xff, RZ, 0xc0, !PT ;  /* 0x000000ff00ff7812 */ /* 0x000fda000780c0ff */
[----:B------:R-:W-:Y:S05]  /*0f10*/  @!P0 EXIT ;  /* 0x000000000000894d */ /* 0x000fea0003800000 */
[----:B------:R-:W2:Y:S01]  /*0f20*/  LDC R76, c[0x0][0x658] ;  /* 0x00019600ff4c7b82 */ /* 0x000ea20000000800 */
[----:B------:R-:W-:Y:S01]  /*0f30*/  ULDC.64 UR6, c[0x0][0x288] ;  /* 0x0000a20000067ab9 */ /* 0x000fe20000000a00 */
[----:B------:R-:W-:Y:S01]  /*0f40*/  LOP3.LUT R14, R14, 0x1, RZ, 0xc0, !PT ;  /* 0x000000010e0e7812 */ /* 0x000fe200078ec0ff */
[----:B------:R-:W-:Y:S01]  /*0f50*/  UIADD3 UR4, UR7, 0x7f, URZ ;  /* 0x0000007f07047890 */ /* 0x000fe2000fffe03f */
[----:B------:R-:W-:Y:S01]  /*0f60*/  SHF.R.U32.HI R0, RZ, 0x2, R3 ;  /* 0x00000002ff007819 */ /* 0x000fe20000011603 */
[----:B01----:R-:W-:Y:S01]  /*0f70*/  IMAD.MOV.U32 R7, RZ, RZ, -0x1 ;  /* 0xffffffffff077424 */ /* 0x003fe200078e00ff */
[----:B------:R-:W-:Y:S01]  /*0f80*/  SHF.R.U32.HI R4, RZ, 0x1, R4 ;  /* 0x00000001ff047819 */ /* 0x000fe20000011604 */
[----:B------:R-:W-:Y:S01]  /*0f90*/  USHF.R.S32.HI UR5, URZ, 0x1f, UR4 ;  /* 0x0000001f3f057899 */ /* 0x000fe20008011404 */
[----:B------:R-:W0:Y:S01]  /*0fa0*/  LDC.64 R74, c[0x0][0x5c8] ;  /* 0x00017200ff4a7b82 */ /* 0x000e220000000a00 */
[----:B------:R-:W-:Y:S01]  /*0fb0*/  IMAD.SHL.U32 R5, R14, 0x40, RZ ;  /* 0x000000400e057824 */ /* 0x000fe200078e00ff */
[----:B------:R-:W-:Y:S01]  /*0fc0*/  LOP3.LUT R0, R0, 0x7, RZ, 0xc0, !PT ;  /* 0x0000000700007812 */ /* 0x000fe200078ec0ff */
[----:B------:R-:W-:Y:S01]  /*0fd0*/  ULEA.HI UR5, UR5, UR4, URZ, 0x7 ;  /* 0x0000000405057291 */ /* 0x000fe2000f8f383f */
[----:B------:R-:W-:Y:S01]  /*0fe0*/  LOP3.LUT R23, R4, 0x30, RZ, 0xc0, !PT ;  /* 0x0000003004177812 */ /* 0x000fe200078ec0ff */
[----:B------:R-:W-:Y:S01]  /*0ff0*/  IMAD.MOV.U32 R9, RZ, RZ, 0x1 ;  /* 0x00000001ff097424 */ /* 0x000fe200078e00ff */
[--C-:B------:R-:W-:Y:S01]  /*1000*/  LOP3.LUT R22, R5, 0x40, R0.reuse, 0xe2, !PT ;  /* 0x0000004005167812 */ /* 0x100fe200078ee200 */
[----:B------:R-:W-:Y:S01]  /*1010*/  USHF.R.S32.HI UR39, URZ, 0x7, UR5 ;  /* 0x000000073f277899 */ /* 0x000fe20008011405 */
[-C--:B------:R-:W-:Y:S01]  /*1020*/  IADD3 R5, RZ, -R23.reuse, -R0 ;  /* 0x80000017ff057210 */ /* 0x080fe20007ffe800 */
[----:B------:R-:W-:Y:S01]  /*1030*/  IMAD.U32 R6, RZ, RZ, UR6 ;  /* 0x00000006ff067e24 */ /* 0x000fe2000f8e00ff */
[C---:B------:R-:W-:Y:S01]  /*1040*/  LOP3.LUT R77, R3.reuse, 0x3, RZ, 0xc0, !PT ;  /* 0x00000003034d7812 */ /* 0x040fe200078ec0ff */
[----:B------:R-:W-:Y:S01]  /*1050*/  UISETP.LT.AND UP0, UPT, UR39, 0x1, UPT ;  /* 0x000000012700788c */ /* 0x000fe2000bf01270 */
[----:B------:R-:W-:Y:S01]  /*1060*/  LOP3.LUT R79, R3, 0x80, RZ, 0xc0, !PT ;  /* 0x00000080034f7812 */ /* 0x000fe200078ec0ff */
[----:B------:R-:W-:Y:S01]  /*1070*/  IMAD R5, R14, -0x40, R5 ;  /* 0xffffffc00e057824 */ /* 0x000fe200078e0205 */
[----:B------:R-:W-:Y:S01]  /*1080*/  ULDC UR4, c[0x0][0x284] ;  /* 0x0000a10000047ab9 */ /* 0x000fe20000000800 */
[----:B------:R-:W-:Y:S01]  /*1090*/  LOP3.LUT R22, R22, R23, RZ, 0xfc, !PT ;  /* 0x0000001716167212 */ /* 0x000fe200078efcff */
[----:B------:R-:W-:Y:S01]  /*10a0*/  USEL UR40, UR39, 0x1, UP0 ;  /* 0x0000000127287887 */ /* 0x000fe20008000000 */
[-C--:B--2---:R-:W-:Y:S01]  /*10b0*/  SHF.L.U32 R7, R7, R76.reuse, RZ ;  /* 0x0000004c07077219 */ /* 0x084fe200000006ff */
[----:B------:R-:W-:Y:S01]  /*10c0*/  IMAD R77, R77, -0x2, R6 ;  /* 0xfffffffe4d4d7824 */ /* 0x000fe200078e0206 */
[----:B------:R-:W-:Y:S01]  /*10d0*/  SHF.L.U32 R76, R9, R76, RZ ;  /* 0x0000004c094c7219 */ /* 0x000fe200000006ff */
[----:B------:R-:W-:Y:S01]  /*10e0*/  IMAD.SHL.U32 R78, R3, 0x2, RZ ;  /* 0x00000002034e7824 */ /* 0x000fe200078e00ff */
[----:B------:R-:W-:Y:S01]  /*10f0*/  LOP3.LUT R94, R18, 0x1, RZ, 0xfc, !PT ;  /* 0x00000001125e7812 */ /* 0x000fe200078efcff */
[----:B------:R-:W-:Y:S01]  /*1100*/  VIADD R81, R5, UR4 ;  /* 0x0000000405517c36 */ /* 0x000fe20008000000 */
[----:B------:R-:W-:Y:S01]  /*1110*/  SHF.R.U32.HI R79, RZ, 0x7, R79 ;  /* 0x00000007ff4f7819 */ /* 0x000fe2000001164f */
[----:B------:R-:W-:Y:S01]  /*1120*/  IMAD.MOV.U32 R23, RZ, RZ, RZ ;  /* 0x000000ffff177224 */ /* 0x000fe200078e00ff */
[C---:B0-----:R-:W-:Y:S01]  /*1130*/  SHF.L.U64.HI R75, R74.reuse, 0x3, R75 ;  /* 0x000000034a4b7819 */ /* 0x041fe2000001024b */
[----:B------:R-:W-:Y:S01]  /*1140*/  IMAD.SHL.U32 R74, R74, 0x8, RZ ;  /* 0x000000084a4a7824 */ /* 0x000fe200078e00ff */
[----:B------:R-:W-:Y:S01]  /*1150*/  LOP3.LUT R80, RZ, R7, RZ, 0x33, !PT ;  /* 0x00000007ff507212 */ /* 0x000fe200078e33ff */
[----:B------:R-:W-:Y:S01]  /*1160*/  UIADD3 UR40, UR39, -UR40, URZ ;  /* 0x8000002827287290 */ /* 0x000fe2000fffe03f */
[----:B------:R-:W-:Y:S01]  /*1170*/  UMOV UR36, URZ ;  /* 0x0000003f00247c82 */ /* 0x000fe20008000000 */
[----:B------:R-:W-:-:S10]  /*1180*/  UMOV UR37, URZ ;  /* 0x0000003f00257c82 */ /* 0x000fd40008000000 */
.L_x_124:
[----:B------:R-:W0:Y:S01]  /*1190*/  SHFL.IDX PT, R0, R79, RZ, 0x1f ;  /* 0x00001fff4f007589 */ /* 0x000e2200000e0000 */
[----:B-1----:R-:W1:Y:S01]  /*11a0*/  S2UR UR7, SR_CgaCtaId ;  /* 0x00000000000779c3 */ /* 0x002e620000008800 */
[----:B------:R-:W-:Y:S01]  /*11b0*/  UMOV UR6, 0x400 ;  /* 0x0000040000067882 */ /* 0x000fe20000000000 */
[----:B0-----:R-:W-:Y:S01]  /*11c0*/  R2UR UR4, R0 ;  /* 0x00000000000472ca */ /* 0x001fe200000e0000 */
[----:B-1----:R-:W-:-:S12]  /*11d0*/  ULEA UR46, UR7, UR6, 0x18 ;  /* 0x00000006072e7291 */ /* 0x002fd8000f8ec03f */
[----:B------:R-:W-:-:S04]  /*11e0*/  ULEA.HI UR5, UR4, UR4, URZ, 0x1 ;  /* 0x0000000404057291 */ /* 0x000fc8000f8f083f */
[----:B------:R-:W-:-:S04]  /*11f0*/  ULOP3.LUT UR5, UR5, 0x7fffe, URZ, 0xc0, !UPT ;  /* 0x0007fffe05057892 */ /* 0x000fc8000f8ec03f */
[----:B------:R-:W-:-:S03]  /*1200*/  UIADD3 UR5, UR4, -UR5, URZ ;  /* 0x8000000504057290 */ /* 0x000fc6000fffe03f */
[----:B------:R-:W-:Y:S01]  /*1210*/  ULDC UR4, c[0x0][0x28c] ;  /* 0x0000a30000047ab9 */ /* 0x000fe20000000800 */
[----:B------:R-:W-:Y:S01]  /*1220*/  ULEA UR5, UR5, UR46, 0xd ;  /* 0x0000002e05057291 */ /* 0x000fe2000f8e683f */
[----:B------:R-:W-:-:S03]  /*1230*/  ISETP.LT.AND P0, PT, RZ, UR4, PT ;  /* 0x00000004ff007c0c */ /* 0x000fc6000bf01270 */
[----:B------:R-:W-:-:S04]  /*1240*/  UIADD3 UR5, UR5, 0x100, URZ ;  /* 0x0000010005057890 */ /* 0x000fc8000fffe03f */
[----:B------:R-:W-:-:S04]  /*1250*/  USHF.R.U32.HI UR5, URZ, 0x4, UR5 ;  /* 0x000000043f057899 */ /* 0x000fc80008011605 */
[----:B------:R-:W-:-:S04]  /*1260*/  ULOP3.LUT UR5, UR5, 0x3fff, URZ, 0xc0, !UPT ;  /* 0x00003fff05057892 */ /* 0x000fc8000f8ec03f */
[----:B------:R-:W-:Y:S01]  /*1270*/  ULOP3.LUT UR41, UR5, 0x10000, URZ, 0xfc, !UPT ;  /* 0x0001000005297892 */ /* 0x000fe2000f8efc3f */
[----:B--2345:R-:W-:Y:S11]  /*1280*/  @P0 BRA `(.L_x_13) ;  /* 0x0000000000400947 */ /* 0x03cff60003800000 */
[----:B------:R-:W-:Y:S01]  /*1290*/  MOV R0, 0x0 ;  /* 0x0000000000007802 */ /* 0x000fe20000000f00 */
[----:B------:R-:W-:Y:S01]  /*12a0*/  ULDC.64 UR4, c[0x4][0x68] ;  /* 0x01001a0000047ab9 */ /* 0x000fe20000000a00 */
[----:B------:R-:W-:Y:S01]  /*12b0*/  ULDC.64 UR6, c[0x4][0x8] ;  /* 0x0100020000067ab9 */ /* 0x000fe20000000a00 */
[----:B------:R-:W-:Y:S01]  /*12c0*/  IMAD.U32 R4, RZ, RZ, UR4 ;  /* 0x00000004ff047e24 */ /* 0x000fe2000f8e00ff */
[----:B------:R0:W1:Y:S01]  /*12d0*/  LDC.64 R14, c[0x4][R0] ;  /* 0x01000000000e7b82 */ /* 0x0000620000000a00 */
[----:B------:R-:W-:Y:S01]  /*12e0*/  IMAD.U32 R5, RZ, RZ, UR5 ;  /* 0x00000005ff057e24 */ /* 0x000fe2000f8e00ff */
[----:B------:R-:W-:Y:S01]  /*12f0*/  ULDC.64 UR4, c[0x4][0x70] ;  /* 0x01001c0000047ab9 */ /* 0x000fe20000000a00 */
[----:B------:R-:W-:Y:S02]  /*1300*/  IMAD.U32 R10, RZ, RZ, UR6 ;  /* 0x00000006ff0a7e24 */ /* 0x000fe4000f8e00ff */
[----:B------:R-:W-:Y:S02]  /*1310*/  IMAD.U32 R6, RZ, RZ, UR4 ;  /* 0x00000004ff067e24 */ /* 0x000fe4000f8e00ff */
[----:B------:R-:W-:-:S02]  /*1320*/  IMAD.U32 R7, RZ, RZ, UR5 ;  /* 0x00000005ff077e24 */ /* 0x000fc4000f8e00ff */
[----:B------:R-:W-:Y:S02]  /*1330*/  IMAD.U32 R11, RZ, RZ, UR7 ;  /* 0x00000007ff0b7e24 */ /* 0x000fe4000f8e00ff */
[----:B------:R-:W-:Y:S02]  /*1340*/  IMAD.MOV.U32 R8, RZ, RZ, 0x1e1 ;  /* 0x000001e1ff087424 */ /* 0x000fe400078e00ff */
[----:B------:R-:W-:Y:S02]  /*1350*/  IMAD.MOV.U32 R12, RZ, RZ, 0x1 ;  /* 0x00000001ff0c7424 */ /* 0x000fe400078e00ff */
[----:B0-----:R-:W-:-:S07]  /*1360*/  IMAD.MOV.U32 R13, RZ, RZ, RZ ;  /* 0x000000ffff0d7224 */ /* 0x001fce00078e00ff */
[----:B------:R-:W-:-:S07]  /*1370*/  LEPC R20, `(.L_x_13) ;  /* 0x000000001014794e */ /* 0x000fce0000000000 */
[----:B-1---5:R-:W-:Y:S05]  /*1380*/  CALL.ABS.NOINC R14 ;  /* 0x000000000e007343 */ /* 0x022fea0003c00000 */
.L_x_13:
[----:B------:R-:W-:-:S13]  /*1390*/  ISETP.NE.AND P0, PT, R94, 0x3, PT ;  /* 0x000000035e00780c */ /* 0x000fda0003f05270 */
[----:B------:R-:W-:Y:S05]  /*13a0*/  @!P0 BRA `(.L_x_14) ;  /* 0x0000000000048947 */ /* 0x000fea0003800000 */
[----:B------:R-:W-:Y:S01]  /*13b0*/  BPT.TRAP 0x1 ;  /* 0x000000040000795c */ /* 0x000fe20000300000 */
.L_x_14:
[----:B------:R-:W-:Y:S02]  /*13c0*/  IMAD.U32 R3, RZ, RZ, UR37 ;  /* 0x00000025ff037e24 */ /* 0x000fe4000f8e00ff */
[----:B------:R-:W-:-:S03]  /*13d0*/  IMAD.U32 R0, RZ, RZ, UR36 ;  /* 0x00000024ff007e24 */ /* 0x000fc6000f8e00ff */
[----:B------:R-:W-:Y:S02]  /*13e0*/  LEA R3, R3, UR46, 0x3 ;  /* 0x0000002e03037c11 */ /* 0x000fe4000f8e18ff */
[----:B------:R-:W-:-:S04]  /*13f0*/  SHF.L.U32 R0, R0, 0x1f, RZ ;  /* 0x0000001f00007819 */ /* 0x000fc800000006ff */
[----:B------:R0:W1:Y:S01]  /*1400*/  SYNCS.PHASECHK.TRANS64.TRYWAIT P1, [R3+URZ], R0 ;  /* 0x00000000030075a7 */ /* 0x000062000802017f */
[----:B------:R-:W-:Y:S05]  /*1410*/  @!P0 BRA `(.L_x_15) ;  /* 0x0000000000048947 */ /* 0x000fea0003800000 */
[----:B------:R-:W-:Y:S01]  /*1420*/  BPT.TRAP 0x1 ;  /* 0x000000040000795c */ /* 0x000fe20000300000 */
.L_x_15:
[----:B------:R-:W-:-:S05]  /*1430*/  IMAD.U32 R4, RZ, RZ, UR40 ;  /* 0x00000028ff047e24 */ /* 0x000fca000f8e00ff */
[----:B------:R-:W-:Y:S01]  /*1440*/  ISETP.GE.AND P2, PT, R4, 0x1, PT ;  /* 0x000000010400780c */ /* 0x000fe20003f46270 */
[----:B-1----:R-:W-:-:S12]  /*1450*/  @P1 BRA `(.L_x_16) ;  /* 0x0000000000081947 */ /* 0x002fd80003800000 */
[----:B------:R-:W1:Y:S02]  /*1460*/  SYNCS.PHASECHK.TRANS64.TRYWAIT P1, [R3+URZ], R0 ;  /* 0x00000000030075a7 */ /* 0x000e64000802017f */
[----:B-1----:R-:W-:Y:S05]  /*1470*/  @!P1 BRA `(.L_x_17) ;  /* 0x00000078008c9947 */ /* 0x002fea0003800000 */
.L_x_16:
[----:B------:R-:W-:Y:S05]  /*1480*/  WARPSYNC.ALL ;  /* 0x0000000000007948 */ /* 0x000fea0003800000 */
[----:B------:R-:W-:Y:S01]  /*1490*/  UIADD3 UR4, UR46, 0x24100, URZ ;  /* 0x000241002e047890 */ /* 0x000fe2000fffe03f */
[----:B------:R-:W-:Y:S01]  /*14a0*/  WARPGROUP.ARRIVE ;  /* 0x00000000000079c5 */ /* 0x000fe20000000000 */
[----:B------:R-:W-:Y:S02]  /*14b0*/  UIMAD UR6, UR37, 0xc00, UR41 ;  /* 0x00000c00250678a4 */ /* 0x000fe4000f8e0229 */
[----:B------:R-:W-:Y:S01]  /*14c0*/  USHF.R.U32.HI UR4, URZ, 0x4, UR4 ;  /* 0x000000043f047899 */ /* 0x000fe20008011604 */
[----:B------:R-:W-:Y:S01]  /*14d0*/  UMOV UR13, 0x40000040 ;  /* 0x40000040000d7882 */ /* 0x000fe20000000000 */
[----:B------:R-:W-:-:S02]  /*14e0*/  UMOV UR15, 0x40000040 ;  /* 0x40000040000f7882 */ /* 0x000fc40000000000 */
[----:B------:R-:W-:Y:S01]  /*14f0*/  ULOP3.LUT UR4, UR4, 0x3fff, URZ, 0xc0, !UPT ;  /* 0x00003fff04047892 */ /* 0x000fe2000f8ec03f */
[----:B------:R-:W-:Y:S01]  /*1500*/  UMOV UR12, UR6 ;  /* 0x00000006000c7c82 */ /* 0x000fe20008000000 */
[----:B------:R-:W-:Y:S02]  /*1510*/  UMOV UR17, UR13 ;  /* 0x0000000d00117c82 */ /* 0x000fe40008000000 */
[----:B------:R-:W-:Y:S01]  /*1520*/  ULOP3.LUT UR4, UR4, 0x10000, URZ, 0xfc, !UPT ;  /* 0x0001000004047892 */ /* 0x000fe2000f8efc3f */
[----:B------:R-:W-:Y:S01]  /*1530*/  UMOV UR16, UR12 ;  /* 0x0000000c00107c82 */ /* 0x000fe20008000000 */
[----:B------:R-:W-:Y:S02]  /*1540*/  UMOV UR19, 0x40000040 ;  /* 0x4000004000137882 */ /* 0x000fe40000000000 */
[----:B------:R-:W-:Y:S01]  /*1550*/  UIMAD UR8, UR37, 0x300, UR4 ;  /* 0x00000300250878a4 */ /* 0x000fe2000f8e0204 */
[----:B------:R-:W-:Y:S01]  /*1560*/  UMOV UR20, UR12 ;  /* 0x0000000c00147c82 */ /* 0x000fe20008000000 */
[----:B------:R-:W-:-:S02]  /*1570*/  UMOV UR21, UR13 ;  /* 0x0000000d00157c82 */ /* 0x000fc40008000000 */
[----:B------:R-:W-:Y:S02]  /*1580*/  UIADD3 UR18, UR8, 0x80, URZ ;  /* 0x0000008008127890 */ /* 0x000fe4000fffe03f */
[----:B------:R-:W-:Y:S02]  /*1590*/  UIADD3 UR22, UR8, 0x100, URZ ;  /* 0x0000010008167890 */ /* 0x000fe4000fffe03f */
[----:B------:R-:W-:Y:S01]  /*15a0*/  UMOV UR14, UR8 ;  /* 0x00000008000e7c82 */ /* 0x000fe20008000000 */
[----:B------:R-:W-:Y:S01]  /*15b0*/  UMOV UR23, 0x40000040 ;  /* 0x4000004000177882 */ /* 0x000fe20000000000 */
[----:B------:R-:W-:Y:S01]  /*15c0*/  HGMMA.64x16x16.F32 R64, gdesc[UR12], RZ, !UPT, gsb0 ;  /* 0x002000000c4079f0 */ /* 0x000fe2000c0008ff */
[----:B------:R-:W-:Y:S02]  /*15d0*/  UIADD3 UR5, UR6, 0x400, URZ ;  /* 0x0000040006057890 */ /* 0x000fe4000fffe03f */
[----:B------:R-:W-:Y:S01]  /*15e0*/  UIADD3 UR12, UR6, 0x2, URZ ;  /* 0x00000002060c7890 */ /* 0x000fe2000fffe03f */
[----:B------:R-:W-:Y:S01]  /*15f0*/  UMOV UR13, 0x40000040 ;  /* 0x40000040000d7882 */ /* 0x000fe20000000000 */
[----:B------:R-:W-:Y:S01]  /*1600*/  UIADD3 UR10, UR8, 0x206, URZ ;  /* 0x00000206080a7890 */ /* 0x000fe2000fffe03f */
[----:B------:R-:W-:Y:S01]  /*1610*/  UMOV UR11, 0x40000040 ;  /* 0x40000040000b7882 */ /* 0x000fe20000000000 */
[----:B------:R-:W-:-:S02]  /*1620*/  WARPGROUP.DEPBAR.LE gsb0, 0x0 ;  /* 0x00008000000079c5 */ /* 0x000fc40000010000 */
[----:B------:R-:W-:-:S06]  /*1630*/  WARPGROUP.ARRIVE ;  /* 0x00000000000079c5 */ /* 0x000fcc0000000000 */
[----:B------:R-:W-:Y:S03]  /*1640*/  HGMMA.64x16x16.F32 R48, gdesc[UR16], RZ, !UPT, gsb0 ;  /* 0x00200000103079f0 */ /* 0x000fe6000c0008ff */
[----:B------:R-:W-:Y:S02]  /*1650*/  WARPGROUP.DEPBAR.LE gsb0, 0x0 ;  /* 0x00008000000079c5 */ /* 0x000fe40000010000 */
[----:B------:R-:W-:-:S06]  /*1660*/  WARPGROUP.ARRIVE ;  /* 0x00000000000079c5 */ /* 0x000fcc0000000000 */
[----:B------:R-:W-:Y:S01]  /*1670*/  HGMMA.64x16x16.F32 R32, gdesc[UR20], RZ, !UPT, gsb0 ;  /* 0x00200000142079f0 */ /* 0x000fe2000c0008ff */
[----:B------:R-:W-:Y:S01]  /*1680*/  UMOV UR20, UR5 ;  /* 0x0000000500147c82 */ /* 0x000fe20008000000 */
[----:B------:R-:W-:Y:S01]  /*1690*/  UMOV UR21, 0x40000040 ;  /* 0x4000004000157882 */ /* 0x000fe20000000000 */
[----:B------:R-:W-:Y:S01]  /*16a0*/  UMOV UR16, UR20 ;  /* 0x0000001400107c82 */ /* 0x000fe20008000000 */
[----:B------:R-:W-:Y:S01]  /*16b0*/  UMOV UR17, UR21 ;  /* 0x0000001500117c82 */ /* 0x000fe20008000000 */
[----:B------:R-:W-:Y:S01]  /*16c0*/  UIADD3 UR5, UR6, 0x402, URZ ;  /* 0x0000040206057890 */ /* 0x000fe2000fffe03f */
[----:B------:R-:W-:Y:S02]  /*16d0*/  WARPGROUP.DEPBAR.LE gsb0, 0x0 ;  /* 0x00008000000079c5 */ /* 0x000fe40000010000 */
[----:B------:R-:W-:-:S06]  /*16e0*/  WARPGROUP.ARRIVE ;  /* 0x00000000000079c5 */ /* 0x000fcc0000000000 */
[----:B------:R-:W-:Y:S01]  /*16f0*/  HGMMA.64x16x16.F32 R24, gdesc[UR20], RZ, !UPT, gsb0 ;  /* 0x00200000141879f0 */ /* 0x000fe2000c0008ff */
[----:B------:R-:W-:Y:S01]  /*1700*/  UMOV UR22, UR14 ;  /* 0x0000000e00167c82 */ /* 0x000fe20008000000 */
[----:B------:R-:W-:Y:S01]  /*1710*/  UMOV UR23, UR15 ;  /* 0x0000000f00177c82 */ /* 0x000fe20008000000 */
[----:B------:R-:W-:Y:S01]  /*1720*/  UIADD3 UR14, UR8, 0x2, URZ ;  /* 0x00000002080e7890 */ /* 0x000fe2000fffe03f */
[----:B------:R-:W-:Y:S01]  /*1730*/  UMOV UR15, 0x40000040 ;  /* 0x40000040000f7882 */ /* 0x000fe20000000000 */
[----:B------:R-:W-:Y:S02]  /*1740*/  WARPGROUP.DEPBAR.LE gsb0, 0x0 ;  /* 0x00008000000079c5 */ /* 0x000fe40000010000 */
[----:B------:R-:W-:-:S06]  /*1750*/  WARPGROUP.ARRIVE ;  /* 0x00000000000079c5 */ /* 0x000fcc0000000000 */
[----:B------:R-:W-:Y:S01]  /*1760*/  HGMMA.64x16x16.F32 R40, gdesc[UR16], RZ, !UPT, gsb0 ;  /* 0x00200000102879f0 */ /* 0x000fe2000c0008ff */
[----:B------:R-:W-:Y:S01]  /*1770*/  UIADD3 UR18, UR8, 0x82, URZ ;  /* 0x0000008208127890 */ /* 0x000fe2000fffe03f */
[----:B------:R-:W-:Y:S01]  /*1780*/  UMOV UR16, UR12 ;  /* 0x0000000c00107c82 */ /* 0x000fe20008000000 */
[----:B------:R-:W-:Y:S01]  /*1790*/  UMOV UR17, UR13 ;  /* 0x0000000d00117c82 */ /* 0x000fe20008000000 */
        /* <DEDUP_REMOVED lines=10> */
[----:B------:R-:W-:Y:S03]  /*1840*/  HGMMA.64x16x16.F32 R64, gdesc[UR12], R64, gsb0 ;  /* 0x002000000c4079f0 */ /* 0x000fe60008000840 */
[----:B------:R-:W-:Y:S02]  /*1850*/  WARPGROUP.DEPBAR.LE gsb0, 0x0 ;  /* 0x00008000000079c5 */ /* 0x000fe40000010000 */
[----:B------:R-:W-:-:S06]  /*1860*/  WARPGROUP.ARRIVE ;  /* 0x00000000000079c5 */ /* 0x000fcc0000000000 */
[----:B------:R-:W-:Y:S03]  /*1870*/  HGMMA.64x16x16.F32 R48, gdesc[UR16], R48, gsb0 ;  /* 0x00200000103079f0 */ /* 0x000fe60008000830 */
[----:B------:R-:W-:Y:S02]  /*1880*/  WARPGROUP.DEPBAR.LE gsb0, 0x0 ;  /* 0x00008000000079c5 */ /* 0x000fe40000010000 */
[----:B------:R-:W-:-:S06]  /*1890*/  WARPGROUP.ARRIVE ;  /* 0x00000000000079c5 */ /* 0x000fcc0000000000 */
[----:B------:R-:W-:Y:S01]  /*18a0*/  HGMMA.64x16x16.F32 R32, gdesc[UR20], R32, gsb0 ;  /* 0x00200000142079f0 */ /* 0x000fe20008000820 */
[----:B------:R-:W-:Y:S01]  /*18b0*/  UMOV UR20, UR5 ;  /* 0x0000000500147c82 */ /* 0x000fe20008000000 */
[----:B------:R-:W-:Y:S01]  /*18c0*/  UMOV UR21, 0x40000040 ;  /* 0x4000004000157882 */ /* 0x000fe20000000000 */
[----:B------:R-:W-:Y:S01]  /*18d0*/  UMOV UR16, UR20 ;  /* 0x0000001400107c82 */ /* 0x000fe20008000000 */
[----:B------:R-:W-:Y:S01]  /*18e0*/  UMOV UR17, UR21 ;  /* 0x0000001500117c82 */ /* 0x000fe20008000000 */
[----:B------:R-:W-:Y:S01]  /*18f0*/  UMOV UR12, UR20 ;  /* 0x00000014000c7c82 */ /* 0x000fe20008000000 */
[----:B------:R-:W-:Y:S01]  /*1900*/  UMOV UR13, UR21 ;  /* 0x00000015000d7c82 */ /* 0x000fe20008000000 */
[----:B------:R-:W-:Y:S01]  /*1910*/  UIADD3 UR5, UR6, 0x404, URZ ;  /* 0x0000040406057890 */ /* 0x000fe2000fffe03f */
[----:B------:R-:W-:Y:S02]  /*1920*/  WARPGROUP.DEPBAR.LE gsb0, 0x0 ;  /* 0x00008000000079c5 */ /* 0x000fe40000010000 */
[----:B------:R-:W-:-:S06]  /*1930*/  WARPGROUP.ARRIVE ;  /* 0x00000000000079c5 */ /* 0x000fcc0000000000 */
[----:B------:R-:W-:Y:S01]  /*1940*/  HGMMA.64x16x16.F32 R24, gdesc[UR20], R24, gsb0 ;  /* 0x00200000141879f0 */ /* 0x000fe20008000818 */
[----:B------:R-:W-:Y:S01]  /*1950*/  UIADD3 UR22, UR8, 0x104, URZ ;  /* 0x0000010408167890 */ /* 0x000fe2000fffe03f */
[----:B------:R-:W-:Y:S01]  /*1960*/  UMOV UR23, 0x40000040 ;  /* 0x4000004000177882 */ /* 0x000fe20000000000 */
        /* <DEDUP_REMOVED lines=8> */
[----:B------:R-:W-:Y:S02]  /*19f0*/  UIADD3 UR12, UR6, 0x4, URZ ;  /* 0x00000004060c7890 */ /* 0x000fe4000fffe03f */
[----:B------:R-:W-:Y:S01]  /*1a00*/  UIADD3 UR14, UR8, 0x4, URZ ;  /* 0x00000004080e7890 */ /* 0x000fe2000fffe03f */
[----:B------:R-:W-:Y:S01]  /*1a10*/  UMOV UR13, 0x40000040 ;  /* 0x40000040000d7882 */ /* 0x000fe20000000000 */
[----:B------:R-:W-:Y:S01]  /*1a20*/  UMOV UR15, 0x40000040 ;  /* 0x40000040000f7882 */ /* 0x000fe20000000000 */
[----:B------:R-:W-:Y:S02]  /*1a30*/  UMOV UR17, UR13 ;  /* 0x0000000d00117c82 */ /* 0x000fe40008000000 */
[----:B------:R-:W-:Y:S01]  /*1a40*/  UMOV UR16, UR12 ;  /* 0x0000000c00107c82 */ /* 0x000fe20008000000 */
[----:B------:R-:W-:Y:S01]  /*1a50*/  UMOV UR20, UR12 ;  /* 0x0000000c00147c82 */ /* 0x000fe20008000000 */
[----:B------:R-:W-:Y:S01]  /*1a60*/  UMOV UR21, UR13 ;  /* 0x0000000d00157c82 */ /* 0x000fe20008000000 */
[----:B------:R-:W-:-:S02]  /*1a70*/  WARPGROUP.DEPBAR.LE gsb0, 0x0 ;  /* 0x00008000000079c5 */ /* 0x000fc40000010000 */
        /* <DEDUP_REMOVED lines=162> */
[----:B------:R-:W-:Y:S02]  /*24a0*/  WARPGROUP.DEPBAR.LE gsb0, 0x0 ;  /* 0x00008000000079c5 */ /* 0x000fe40000010000 */
[----:B------:R-:W-:-:S06]  /*24b0*/  WARPGROUP.ARRIVE ;  /* 0x00000000000079c5 */ /* 0x000fcc0000000000 */
[----:B------:R-:W-:Y:S03]  /*24c0*/  HGMMA.64x16x16.F32 R24, gdesc[UR20], R24, gsb0 ;  /* 0x00200000141879f0 */ /* 0x000fe60008000818 */
        /* <DEDUP_REMOVED lines=16> */
[----:B------:R-:W-:Y:S01]  /*25d0*/  UIADD3 UR6, UR6, 0xa06, URZ ;  /* 0x00000a0606067890 */ /* 0x000fe2000fffe03f */
        /* <DEDUP_REMOVED lines=23> */
[----:B------:R-:W-:Y:S03]  /*2750*/  HGMMA.64x16x16.F32 R56, gdesc[UR12], R56, gsb0 ;  /* 0x002000000c3879f0 */ /* 0x000fe60008000838 */
[----:B------:R-:W-:Y:S02]  /*2760*/  WARPGROUP.DEPBAR.LE gsb0, 0x0 ;  /* 0x00008000000079c5 */ /* 0x000fe40000010000 */
[----:B------:R-:W-:Y:S05]  /*2770*/  @!P2 BRA `(.L_x_18) ;  /* 0x000000140050a947 */ /* 0x000fea0003800000 */
[----:B------:R-:W-:Y:S01]  /*2780*/  UIADD3 UR7, UR37, 0x1, URZ ;  /* 0x0000000125077890 */ /* 0x000fe2000fffe03f */
[----:B01----:R-:W-:-:S03]  /*2790*/  IMAD.U32 R0, RZ, RZ, UR40 ;  /* 0x00000028ff007e24 */ /* 0x003fc6000f8e00ff */
[----:B------:R-:W-:-:S04]  /*27a0*/  UISETP.NE.AND UP0, UPT, UR7, 0x3, UPT ;  /* 0x000000030700788c */ /* 0x000fc8000bf05270 */
[----:B------:R-:W-:Y:S02]  /*27b0*/  USEL UR5, URZ, 0x1, UP0 ;  /* 0x000000013f057887 */ /* 0x000fe40008000000 */
[----:B------:R-:W-:Y:S02]  /*27c0*/  USEL UR7, UR7, URZ, UP0 ;  /* 0x0000003f07077287 */ /* 0x000fe40008000000 */
[----:B------:R-:W-:-:S06]  /*27d0*/  ULOP3.LUT UR5, UR36, UR5, URZ, 0x3c, !UPT ;  /* 0x0000000524057292 */ /* 0x000fcc000f8e3c3f */
[----:B------:R-:W-:Y:S01]  /*27e0*/  IMAD.U32 R5, RZ, RZ, UR5 ;  /* 0x00000005ff057e24 */ /* 0x000fe2000f8e00ff */
[----:B------:R-:W-:-:S06]  /*27f0*/  UMOV UR5, UR37 ;  /* 0x0000002500057c82 */ /* 0x000fcc0008000000 */
.L_x_25:
[----:B01----:R-:W-:Y:S05]  /*2800*/  @!P0 BRA `(.L_x_19) ;  /* 0x0000000000048947 */ /* 0x003fea0003800000 */
[----:B------:R-:W-:Y:S01]  /*2810*/  BPT.TRAP 0x1 ;  /* 0x000000040000795c */ /* 0x000fe20000300000 */
.L_x_19:
[----:B------:R-:W0:Y:S01]  /*2820*/  S2UR UR8, SR_CgaCtaId ;  /* 0x00000000000879c3 */ /* 0x000e220000008800 */
[----:B------:R-:W-:Y:S01]  /*2830*/  UMOV UR6, 0x400 ;  /* 0x0000040000067882 */ /* 0x000fe20000000000 */
[----:B------:R-:W-:Y:S01]  /*2840*/  SHF.L.U32 R3, R5, 0x1f, RZ ;  /* 0x0000001f05037819 */ /* 0x000fe200000006ff */
[----:B0-----:R-:W-:-:S04]  /*2850*/  ULEA UR6, UR8, UR6, 0x18 ;  /* 0x0000000608067291 */ /* 0x001fc8000f8ec03f */
[----:B------:R-:W-:-:S09]  /*2860*/  ULEA UR8, UR7, UR6, 0x3 ;  /* 0x0000000607087291 */ /* 0x000fd2000f8e183f */
[----:B------:R0:W1:Y:S01]  /*2870*/  SYNCS.PHASECHK.TRANS64.TRYWAIT P1, [UR8], R3 ;  /* 0x00000003ff0075a7 */ /* 0x0000620008020148 */
[----:B------:R-:W-:Y:S05]  /*2880*/  @!P0 BRA `(.L_x_20) ;  /* 0x0000000000048947 */ /* 0x000fea0003800000 */
[----:B------:R-:W-:Y:S01]  /*2890*/  BPT.TRAP 0x1 ;  /* 0x000000040000795c */ /* 0x000fe20000300000 */
.L_x_20:
[----:B-1----:R-:W-:Y:S05]  /*28a0*/  @P1 BRA `(.L_x_21) ;  /* 0x0000000000081947 */ /* 0x002fea0003800000 */
[----:B------:R-:W1:Y:S02]  /*28b0*/  SYNCS.PHASECHK.TRANS64.TRYWAIT P1, [UR8], R3 ;  /* 0x00000003ff0075a7 */ /* 0x000e640008020148 */
[----:B-1----:R-:W-:Y:S05]  /*28c0*/  @!P1 BRA `(.L_x_22) ;  /* 0x00000064008c9947 */ /* 0x002fea0003800000 */
.L_x_21:
[----:B------:R-:W-:Y:S01]  /*28d0*/  UIMAD UR10, UR7, 0xc00, UR41 ;  /* 0x00000c00070a78a4 */ /* 0x000fe2000f8e0229 */
[----:B------:R-:W-:Y:S01]  /*28e0*/  WARPGROUP.ARRIVE ;  /* 0x00000000000079c5 */ /* 0x000fe20000000000 */
[----:B------:R-:W-:Y:S01]  /*28f0*/  UIMAD UR8, UR7, 0x300, UR4 ;  /* 0x00000300070878a4 */ /* 0x000fe2000f8e0204 */
[----:B------:R-:W-:Y:S01]  /*2900*/  UMOV UR13, 0x40000040 ;  /* 0x40000040000d7882 */ /* 0x000fe20000000000 */
[----:B------:R-:W-:Y:S02]  /*2910*/  UMOV UR15, 0x40000040 ;  /* 0x40000040000f7882 */ /* 0x000fe40000000000 */
[----:B------:R-:W-:Y:S01]  /*2920*/  UIADD3 UR18, UR8, 0x80, URZ ;  /* 0x0000008008127890 */ /* 0x000fe2000fffe03f */
[----:B------:R-:W-:Y:S02]  /*2930*/  UMOV UR12, UR10 ;  /* 0x0000000a000c7c82 */ /* 0x000fe40008000000 */
[----:B------:R-:W-:Y:S01]  /*2940*/  UMOV UR14, UR8 ;  /* 0x00000008000e7c82 */ /* 0x000fe20008000000 */
[----:B------:R-:W-:Y:S01]  /*2950*/  UMOV UR16, UR12 ;  /* 0x0000000c00107c82 */ /* 0x000fe20008000000 */
[----:B------:R-:W-:Y:S01]  /*2960*/  HGMMA.64x16x16.F32 R64, gdesc[UR12], R64, gsb0 ;  /* 0x002000000c4079f0 */ /* 0x000fe20008000840 */
[----:B------:R-:W-:Y:S01]  /*2970*/  UMOV UR17, UR13 ;  /* 0x0000000d00117c82 */ /* 0x000fe20008000000 */
[----:B------:R-:W-:Y:S01]  /*2980*/  UMOV UR19, 0x40000040 ;  /* 0x4000004000137882 */ /* 0x000fe20000000000 */
[----:B------:R-:W-:Y:S01]  /*2990*/  UIADD3 UR22, UR8, 0x100, URZ ;  /* 0x0000010008167890 */ /* 0x000fe2000fffe03f */
[----:B------:R-:W-:Y:S01]  /*29a0*/  UMOV UR20, UR12 ;  /* 0x0000000c00147c82 */ /* 0x000fe20008000000 */
[----:B------:R-:W-:Y:S01]  /*29b0*/  UMOV UR21, UR13 ;  /* 0x0000000d00157c82 */ /* 0x000fe20008000000 */
[----:B------:R-:W-:Y:S01]  /*29c0*/  UMOV UR23, 0x40000040 ;  /* 0x4000004000177882 */ /* 0x000fe20000000000 */
[----:B------:R-:W-:-:S02]  /*29d0*/  UIADD3 UR9, UR10, 0x400, URZ ;  /* 0x000004000a097890 */ /* 0x000fc4000fffe03f */
[----:B------:R-:W-:Y:S01]  /*29e0*/  UIADD3 UR12, UR10, 0x2, URZ ;  /* 0x000000020a0c7890 */ /* 0x000fe2000fffe03f */
[----:B------:R-:W-:Y:S01]  /*29f0*/  UMOV UR13, 0x40000040 ;  /* 0x40000040000d7882 */ /* 0x000fe20000000000 */
[----:B------:R-:W-:Y:S01]  /*2a00*/  UMOV UR11, 0x40000040 ;  /* 0x40000040000b7882 */ /* 0x000fe20000000000 */
        /* <DEDUP_REMOVED lines=10> */
[----:B------:R-:W-:Y:S01]  /*2ab0*/  UIADD3 UR9, UR10, 0x402, URZ ;  /* 0x000004020a097890 */ /* 0x000fe2000fffe03f */
[----:B------:R-:W-:Y:S02]  /*2ac0*/  WARPGROUP.DEPBAR.LE gsb0, 0x0 ;  /* 0x00008000000079c5 */ /* 0x000fe40000010000 */
[----:B------:R-:W-:-:S06]  /*2ad0*/  WARPGROUP.ARRIVE ;  /* 0x00000000000079c5 */ /* 0x000fcc0000000000 */
[----:B------:R-:W-:Y:S01]  /*2ae0*/  HGMMA.64x16x16.F32 R24, gdesc[UR20], R24, gsb0 ;  /* 0x00200000141879f0 */ /* 0x000fe20008000818 */
[----:B------:R-:W-:Y:S01]  /*2af0*/  UMOV UR22, UR14 ;  /* 0x0000000e00167c82 */ /* 0x000fe20008000000 */
[----:B------:R-:W-:Y:S01]  /*2b00*/  UMOV UR23, UR15 ;  /* 0x0000000f00177c82 */ /* 0x000fe20008000000 */
[----:B------:R-:W-:Y:S01]  /*2b10*/  UIADD3 UR14, UR8, 0x2, URZ ;  /* 0x00000002080e7890 */ /* 0x000fe2000fffe03f */
[----:B------:R-:W-:Y:S01]  /*2b20*/  UMOV UR15, 0x40000040 ;  /* 0x40000040000f7882 */ /* 0x000fe20000000000 */
[----:B------:R-:W-:Y:S02]  /*2b30*/  WARPGROUP.DEPBAR.LE gsb0, 0x0 ;  /* 0x00008000000079c5 */ /* 0x000fe40000010000 */
[----:B------:R-:W-:-:S06]  /*2b40*/  WARPGROUP.ARRIVE ;  /* 0x00000000000079c5 */ /* 0x000fcc0000000000 */
[----:B------:R-:W-:Y:S01]  /*2b50*/  HGMMA.64x16x16.F32 R40, gdesc[UR16], R40, gsb0 ;  /* 0x00200000102879f0 */ /* 0x000fe20008000828 */
[----:B------:R-:W-:Y:S01]  /*2b60*/  UIADD3 UR18, UR8, 0x82, URZ ;  /* 0x0000008208127890 */ /* 0x000fe2000fffe03f */
[----:B------:R-:W-:Y:S01]  /*2b70*/  UMOV UR16, UR12 ;  /* 0x0000000c00107c82 */ /* 0x000fe20008000000 */
[----:B------:R-:W-:Y:S01]  /*2b80*/  UMOV UR17, UR13 ;  /* 0x0000000d00117c82 */ /* 0x000fe20008000000 */
        /* <DEDUP_REMOVED lines=210> */
[----:B------:R-:W-:Y:S01]  /*38b0*/  HGMMA.64x16x16.F32 R24, gdesc[UR20], R24, gsb0 ;  /* 0x00200000141879f0 */ /* 0x000fe20008000818 */
[----:B------:R-:W-:Y:S02]  /*38c0*/  UIADD3 UR20, UR8, 0x286, URZ ;  /* 0x0000028608147890 */ /* 0x000fe4000fffe03f */
        /* <DEDUP_REMOVED lines=31> */
[----:B------:R-:W-:Y:S02]  /*3ac0*/  WARPGROUP.DEPBAR.LE gsb0, 0x0 ;  /* 0x00008000000079c5 */ /* 0x000fe40000010000 */
[----:B------:R-:W-:-:S06]  /*3ad0*/  WARPGROUP.ARRIVE ;  /* 0x00000000000079c5 */ /* 0x000fcc0000000000 */
[----:B------:R-:W-:Y:S01]  /*3ae0*/  HGMMA.64x16x16.F32 R24, gdesc[UR8], R24, gsb0 ;  /* 0x00200000081879f0 */ /* 0x000fe20008000818 */
        /* <DEDUP_REMOVED lines=10> */
[----:B------:R-:W-:Y:S01]  /*3b90*/  BPT.TRAP 0x1 ;  /* 0x000000040000795c */ /* 0x000fe20000300000 */
.L_x_23:
[----:B------:R-:W-:Y:S01]  /*3ba0*/  ULEA UR6, UR5, UR6, 0x3 ;  /* 0x0000000605067291 */ /* 0x000fe2000f8e183f */
[----:B------:R-:W-:-:S03]  /*3bb0*/  ISETP.GT.U32.AND P1, PT, R18, 0x1, PT ;  /* 0x000000011200780c */ /* 0x000fc60003f24070 */
[----:B------:R-:W-:-:S04]  /*3bc0*/  UIADD3 UR6, UR6, 0x18, URZ ;  /* 0x0000001806067890 */ /* 0x000fc8000fffe03f */
[----:B------:R-:W-:-:S09]  /*3bd0*/  UPRMT UR6, URZ, 0x654, UR6 ;  /* 0x000006543f067896 */ /* 0x000fd20008000006 */
[----:B------:R-:W-:Y:S01]  /*3be0*/  SYNCS.ARRIVE.TRANS64.RED.A1T0 RZ, [UR6], RZ ;  /* 0x000000ffffff79a7 */ /* 0x000fe20008100406 */
[----:B------:R-:W-:Y:S05]  /*3bf0*/  @P1 BRA `(.L_x_24) ;  /* 0x0000000000041947 */ /* 0x000fea0003800000 */
[----:B------:R-:W-:Y:S01]  /*3c00*/  BPT.TRAP 0x1 ;  /* 0x000000040000795c */ /* 0x000fe20000300000 */
.L_x_24:
[----:B------:R-:W-:Y:S01]  /*3c10*/  UIADD3 UR7, UR7, 0x1, URZ ;  /* 0x0000000107077890 */ /* 0x000fe2000fffe03f */
[C---:B------:R-:W-:Y:S01]  /*3c20*/  ISETP.GT.AND P1, PT, R0.reuse, 0x1, PT ;  /* 0x000000010000780c */ /* 0x040fe20003f24270 */
[----:B------:R-:W-:Y:S01]  /*3c30*/  UIADD3 UR5, UR5, 0x1, URZ ;  /* 0x0000000105057890 */ /* 0x000fe2000fffe03f */
[----:B------:R-:W-:Y:S01]  /*3c40*/  VIADD R0, R0, 0xffffffff ;  /* 0xffffffff00007836 */ /* 0x000fe20000000000 */
[----:B------:R-:W-:Y:S02]  /*3c50*/  UISETP.NE.AND UP0, UPT, UR7, 0x3, UPT ;  /* 0x000000030700788c */ /* 0x000fe4000bf05270 */
[----:B------:R-:W-:Y:S02]  /*3c60*/  UISETP.NE.AND UP1, UPT, UR5, 0x3, UPT ;  /* 0x000000030500788c */ /* 0x000fe4000bf25270 */
[----:B------:R-:W-:Y:S02]  /*3c70*/  USEL UR6, URZ, 0x1, UP0 ;  /* 0x000000013f067887 */ /* 0x000fe40008000000 */
[----:B------:R-:W-:-:S02]  /*3c80*/  USEL UR7, UR7, URZ, UP0 ;  /* 0x0000003f07077287 */ /* 0x000fc40008000000 */
[----:B------:R-:W-:Y:S02]  /*3c90*/  USEL UR5, UR5, URZ, UP1 ;  /* 0x0000003f05057287 */ /* 0x000fe40008800000 */
[----:B------:R-:W-:Y:S01]  /*3ca0*/  LOP3.LUT R5, R5, UR6, RZ, 0x3c, !PT ;  /* 0x0000000605057c12 */ /* 0x000fe2000f8e3cff */
[----:B------:R-:W-:Y:S09]  /*3cb0*/  @P1 BRA `(.L_x_25) ;  /* 0xffffffe800d01947 */ /* 0x000ff2000383ffff */
.L_x_18:
[----:B01----:R-:W0:Y:S02]  /*3cc0*/  LDC R0, c[0x0][0x28c] ;  /* 0x0000a300ff007b82 */ /* 0x003e240000000800 */
[----:B0-----:R-:W-:-:S13]  /*3cd0*/  ISETP.GE.AND P1, PT, R0, 0x1, PT ;  /* 0x000000010000780c */ /* 0x001fda0003f26270 */
[----:B------:R-:W-:Y:S05]  /*3ce0*/  @!P1 BRA `(.L_x_26) ;  /* 0x0000000000409947 */ /* 0x000fea0003800000 */
[----:B------:R-:W-:Y:S05]  /*3cf0*/  @!P0 BRA `(.L_x_27) ;  /* 0x0000000000048947 */ /* 0x000fea0003800000 */
[----:B------:R-:W-:Y:S01]  /*3d00*/  BPT.TRAP 0x1 ;  /* 0x000000040000795c */ /* 0x000fe20000300000 */
.L_x_27:
[----:B------:R-:W0:Y:S01]  /*3d10*/  S2UR UR7, SR_CgaCtaId ;  /* 0x00000000000779c3 */ /* 0x000e220000008800 */
[----:B------:R-:W-:Y:S01]  /*3d20*/  UIADD3 UR6, UR40, UR37, URZ ;  /* 0x0000002528067290 */ /* 0x000fe2000fffe03f */
[----:B------:R-:W-:-:S03]  /*3d30*/  ISETP.GT.U32.AND P0, PT, R18, 0x1, PT ;  /* 0x000000011200780c */ /* 0x000fc60003f04070 */
[----:B------:R-:W-:-:S04]  /*3d40*/  UIMAD.WIDE.U32 UR4, UR6, -0x55555555, URZ ;  /* 0xaaaaaaab060478a5 */ /* 0x000fc8000f8e003f */
[----:B------:R-:W-:-:S03]  /*3d50*/  USHF.R.U32.HI UR4, URZ, 0x1, UR5 ;  /* 0x000000013f047899 */ /* 0x000fc60008011605 */
[----:B------:R-:W-:Y:S01]  /*3d60*/  UMOV UR5, 0x400 ;  /* 0x0000040000057882 */ /* 0x000fe20000000000 */
[----:B------:R-:W-:Y:S02]  /*3d70*/  UIMAD UR6, UR4, -0x3, UR6 ;  /* 0xfffffffd040678a4 */ /* 0x000fe4000f8e0206 */
[----:B0-----:R-:W-:-:S04]  /*3d80*/  ULEA UR5, UR7, UR5, 0x18 ;  /* 0x0000000507057291 */ /* 0x001fc8000f8ec03f */
[----:B------:R-:W-:-:S04]  /*3d90*/  ULEA UR6, UR6, UR5, 0x3 ;  /* 0x0000000506067291 */ /* 0x000fc8000f8e183f */
[----:B------:R-:W-:-:S04]  /*3da0*/  UIADD3 UR6, UR6, 0x18, URZ ;  /* 0x0000001806067890 */ /* 0x000fc8000fffe03f */
[----:B------:R-:W-:-:S09]  /*3db0*/  UPRMT UR6, URZ, 0x654, UR6 ;  /* 0x000006543f067896 */ /* 0x000fd20008000006 */
[----:B------:R-:W-:Y:S01]  /*3dc0*/  SYNCS.ARRIVE.TRANS64.RED.A1T0 RZ, [UR6], RZ ;  /* 0x000000ffffff79a7 */ /* 0x000fe20008100406 */
[----:B------:R-:W-:Y:S05]  /*3dd0*/  @P0 BRA `(.L_x_26) ;  /* 0x0000000000040947 */ /* 0x000fea0003800000 */
[----:B------:R-:W-:Y:S01]  /*3de0*/  BPT.TRAP 0x1 ;  /* 0x000000040000795c */ /* 0x000fe20000300000 */
.L_x_26:
[----:B------:R-:W-:Y:S01]  /*3df0*/  IMAD R82, R82, 0x30, RZ ;  /* 0x0000003052527824 */ /* 0x000fe200078e02ff */
[----:B------:R-:W-:Y:S01]  /*3e00*/  UIADD3 UR37, UR39, UR37, URZ ;  /* 0x0000002527257290 */ /* 0x000fe2000fffe03f */
[----:B------:R-:W-:Y:S01]  /*3e10*/  IMAD R6, R83, 0xc0, RZ ;  /* 0x000000c053067824 */ /* 0x000fe200078e02ff */
[----:B------:R-:W-:Y:S01]  /*3e20*/  ULDC UR7, c[0x0][0x288] ;  /* 0x0000a20000077ab9 */ /* 0x000fe20000000800 */
[----:B------:R-:W-:Y:S01]  /*3e30*/  ULDC UR10, c[0x0][0x284] ;  /* 0x0000a100000a7ab9 */ /* 0x000fe20000000800 */
[----:B------:R-:W-:Y:S01]  /*3e40*/  UISETP.GT.U32.AND UP0, UPT, UR37, 0x2, UPT ;  /* 0x000000022500788c */ /* 0x000fe2000bf04070 */
[----:B------:R-:W-:Y:S01]  /*3e50*/  ISETP.GE.AND P0, PT, R82, UR7, PT ;  /* 0x0000000752007c0c */ /* 0x000fe2000bf06270 */
[----:B------:R-:W-:Y:S01]  /*3e60*/  UISETP.GE.U32.AND UP1, UPT, UR39, 0x3, UPT ;  /* 0x000000032700788c */ /* 0x000fe2000bf26070 */
[----:B------:R-:W-:Y:S01]  /*3e70*/  SHF.R.S32.HI R11, RZ, 0x1f, R19 ;  /* 0x0000001fff0b7819 */ /* 0x000fe20000011413 */
[----:B------:R-:W-:Y:S01]  /*3e80*/  UISETP.LT.U32.AND UP0, UPT, UR39, 0x3, UP0 ;  /* 0x000000032700788c */ /* 0x000fe20008701070 */
[----:B------:R-:W-:Y:S01]  /*3e90*/  ISETP.GE.OR P0, PT, R6, UR10, P0 ;  /* 0x0000000a06007c0c */ /* 0x000fe20008706670 */
[----:B------:R-:W-:Y:S01]  /*3ea0*/  UIMAD.WIDE.U32 UR4, UR37, -0x55555555, URZ ;  /* 0xaaaaaaab250478a5 */ /* 0x000fe2000f8e003f */
[----:B------:R-:W-:Y:S01]  /*3eb0*/  LOP3.LUT R12, R82, 0x6, R78, 0xf8, !PT ;  /* 0x00000006520c7812 */ /* 0x000fe200078ef84e */
[----:B------:R-:W-:Y:S01]  /*3ec0*/  USEL UR6, URZ, 0x1, !UP0 ;  /* 0x000000013f067887 */ /* 0x000fe2000c000000 */
[----:B------:R-:W-:-:S02]  /*3ed0*/  ULDC.64 UR8, c[0x0][0x5d0] ;  /* 0x0001740000087ab9 */ /* 0x000fc40000000a00 */
[----:B------:R-:W-:Y:S01]  /*3ee0*/  SHF.R.S32.HI R13, RZ, 0x1f, R12 ;  /* 0x0000001fff0d7819 */ /* 0x000fe2000001140c */
[----:B------:R-:W-:Y:S01]  /*3ef0*/  IMAD R0, R11, UR8, RZ ;  /* 0x000000080b007c24 */ /* 0x000fe2000f8e02ff */
[----:B------:R-:W-:Y:S02]  /*3f00*/  USHF.R.U32.HI UR4, URZ, 0x1, UR5 ;  /* 0x000000013f047899 */ /* 0x000fe40008011605 */
[----:B------:R-:W-:Y:S01]  /*3f10*/  ULOP3.LUT UR36, UR36, UR6, URZ, 0x3c, !UPT ;  /* 0x0000000624247292 */ /* 0x000fe2000f8e3c3f */
[C---:B------:R-:W-:Y:S01]  /*3f20*/  IMAD R9, R19.reuse, UR9, R0 ;  /* 0x0000000913097c24 */ /* 0x040fe2000f8e0200 */
[----:B------:R-:W-:Y:S01]  /*3f30*/  UIMAD UR37, UR4, -0x3, UR37 ;  /* 0xfffffffd042578a4 */ /* 0x000fe2000f8e0225 */
[----:B------:R-:W-:Y:S01]  /*3f40*/  IMAD.WIDE.U32 R4, R19, UR8, R12 ;  /* 0x0000000813047c25 */ /* 0x000fe2000f8e000c */
[----:B------:R-:W-:-:S03]  /*3f50*/  @UP1 ULOP3.LUT UR36, UR36, 0x1, UR4, 0x78, !UPT ;  /* 0x0000000124241892 */ /* 0x000fc6000f8e7804 */
[----:B------:R-:W-:Y:S02]  /*3f60*/  IMAD.IADD R9, R5, 0x1, R9 ;  /* 0x0000000105097824 */ /* 0x000fe400078e0209 */
[----:B------:R-:W-:Y:S02]  /*3f70*/  IMAD.MOV.U32 R0, RZ, RZ, -0x1 ;  /* 0xffffffffff007424 */ /* 0x000fe400078e00ff */
[----:B------:R-:W-:Y:S01]  /*3f80*/  IMAD.MOV.U32 R8, RZ, RZ, R4 ;  /* 0x000000ffff087224 */ /* 0x000fe200078e0004 */
[----:B------:R-:W-:Y:S06]  /*3f90*/  @P0 BRA `(.L_x_28) ;  /* 0x0000003000c40947 */ /* 0x000fec0003800000 */
[----:B------:R-:W0:Y:S01]  /*3fa0*/  LDC.64 R4, c[0x0][0x5c8] ;  /* 0x00017200ff047b82 */ /* 0x000e220000000a00 */
[----:B-----5:R-:W-:Y:S01]  /*3fb0*/  FSETP.NEU.AND P2, PT, R73, RZ, PT ;  /* 0x000000ff4900720b */ /* 0x020fe20003f4d000 */
[----:B------:R-:W-:Y:S01]  /*3fc0*/  IMAD.IADD R3, R77, 0x1, -R82 ;  /* 0x000000014d037824 */ /* 0x000fe200078e0a52 */
[----:B------:R-:W-:Y:S01]  /*3fd0*/  BSSY B0, `(.L_x_28) ;  /* 0x000032d000007945 */ /* 0x000fe20003800000 */
[----:B------:R-:W-:-:S03]  /*3fe0*/  IMAD.WIDE R82, R83, 0xc0, R22 ;  /* 0x000000c053527825 */ /* 0x000fc600078e0216 */
[----:B------:R-:W-:Y:S01]  /*3ff0*/  ISETP.GT.AND P0, PT, R3, RZ, PT ;  /* 0x000000ff0300720c */ /* 0x000fe20003f04270 */
[----:B------:R-:W-:-:S05]  /*4000*/  IMAD.IADD R6, R81, 0x1, -R6 ;  /* 0x0000000151067824 */ /* 0x000fca00078e0a06 */
[----:B------:R-:W-:Y:S01]  /*4010*/  ISETP.GT.AND P1, PT, R6, RZ, P0 ;  /* 0x000000ff0600720c */ /* 0x000fe20000724270 */
[-C--:B0-----:R-:W-:Y:S02]  /*4020*/  IMAD R7, R83, R4.reuse, RZ ;  /* 0x0000000453077224 */ /* 0x081fe400078e02ff */
[----:B------:R-:W-:-:S04]  /*4030*/  IMAD.WIDE.U32 R88, R82, R4, R8 ;  /* 0x0000000452587225 */ /* 0x000fc800078e0008 */
[----:B------:R-:W-:-:S04]  /*4040*/  IMAD R7, R82, R5, R7 ;  /* 0x0000000552077224 */ /* 0x000fc800078e0207 */
[----:B------:R-:W-:Y:S01]  /*4050*/  IMAD.IADD R97, R89, 0x1, R7 ;  /* 0x0000000159617824 */ /* 0x000fe200078e0207 */
[----:B------:R-:W-:Y:S06]  /*4060*/  @!P2 BRA `(.L_x_29) ;  /* 0x000000240004a947 */ /* 0x000fec0003800000 */
[----:B------:R-:W0:Y:S01]  /*4070*/  LDC.64 R20, c[0x0][0x5b8] ;  /* 0x00016e00ff147b82 */ /* 0x000e220000000a00 */
[----:B------:R-:W-:-:S07]  /*4080*/  ULDC.64 UR4, c[0x0][0x5c0] ;  /* 0x0001700000047ab9 */ /* 0x000fce0000000a00 */
[----:B------:R-:W1:Y:S08]  /*4090*/  LDC.64 R84, c[0x0][0x5b0] ;  /* 0x00016c00ff547b82 */ /* 0x000e700000000a00 */
[----:B------:R-:W2:Y:S01]  /*40a0*/  LDC.64 R14, c[0x0][0x5a8] ;  /* 0x00016a00ff0e7b82 */ /* 0x000ea20000000a00 */
[-C--:B0-----:R-:W-:Y:S02]  /*40b0*/  IMAD R8, R11, R20.reuse, RZ ;  /* 0x000000140b087224 */ /* 0x081fe400078e02ff */
[----:B------:R-:W-:-:S04]  /*40c0*/  IMAD.WIDE.U32 R92, R19, R20, R12 ;  /* 0x00000014135c7225 */ /* 0x000fc800078e000c */
[----:B------:R-:W-:Y:S02]  /*40d0*/  IMAD R95, R19, R21, R8 ;  /* 0x00000015135f7224 */ /* 0x000fe400078e0208 */
[-C--:B-1----:R-:W-:Y:S02]  /*40e0*/  IMAD R7, R83, R84.reuse, RZ ;  /* 0x0000005453077224 */ /* 0x082fe400078e02ff */
[----:B------:R-:W-:Y:S02]  /*40f0*/  IMAD.IADD R91, R93, 0x1, R95 ;  /* 0x000000015d5b7824 */ /* 0x000fe400078e025f */
[----:B------:R-:W-:Y:S02]  /*4100*/  IMAD.MOV.U32 R90, RZ, RZ, R92 ;  /* 0x000000ffff5a7224 */ /* 0x000fe400078e005c */
[C---:B------:R-:W-:Y:S02]  /*4110*/  IMAD R101, R82.reuse, R85, R7 ;  /* 0x0000005552657224 */ /* 0x040fe400078e0207 */
[----:B------:R-:W-:-:S04]  /*4120*/  IMAD.WIDE.U32 R8, R82, R84, R90 ;  /* 0x0000005452087225 */ /* 0x000fc800078e005a */
[----:B------:R-:W-:Y:S01]  /*4130*/  IMAD.IADD R7, R9, 0x1, R101 ;  /* 0x0000000109077824 */ /* 0x000fe200078e0265 */
[----:B--2---:R-:W-:-:S04]  /*4140*/  LEA R10, P2, R8, R14, 0x1 ;  /* 0x0000000e080a7211 */ /* 0x004fc800078408ff */
[----:B------:R-:W-:-:S05]  /*4150*/  LEA.HI.X R11, R8, R15, R7, 0x1, P2 ;  /* 0x0000000f080b7211 */ /* 0x000fca00010f0c07 */
[----:B------:R0:W2:Y:S01]  /*4160*/  @P1 LDG.E.LTC128B.U16 R7, desc[UR44][R10.64] ;  /* 0x0000002c0a071981 */ /* 0x0000a2000c1e1520 */
[----:B------:R-:W-:Y:S01]  /*4170*/  ISETP.GT.AND P3, PT, R3, 0x1, PT ;  /* 0x000000010300780c */ /* 0x000fe20003f64270 */
[----:B------:R-:W-:Y:S01]  /*4180*/  IMAD.WIDE.U32 R86, R82, R84, R12 ;  /* 0x0000005452567225 */ /* 0x000fe200078e000c */
[----:B------:R-:W-:Y:S01]  /*4190*/  BSSY B1, `(.L_x_30) ;  /* 0x0000012000017945 */ /* 0x000fe20003800000 */
[----:B------:R-:W-:Y:S02]  /*41a0*/  SHF.L.U64.HI R89, R84, 0x3, R85 ;  /* 0x0000000354597819 */ /* 0x000fe40000010255 */
[----:B------:R-:W-:Y:S02]  /*41b0*/  IMAD.IADD R87, R101, 0x1, R87 ;  /* 0x0000000165577824 */ /* 0x000fe400078e0257 */
[----:B------:R-:W-:-:S04]  /*41c0*/  IMAD.WIDE.U32 R86, R19, R20, R86 ;  /* 0x0000001413567225 */ /* 0x000fc800078e0056 */
[----:B0-----:R-:W-:Y:S01]  /*41d0*/  IMAD.IADD R11, R95, 0x1, R87 ;  /* 0x000000015f0b7824 */ /* 0x001fe200078e0257 */
[----:B------:R-:W-:-:S04]  /*41e0*/  LEA R10, P4, R86, R14, 0x1 ;  /* 0x0000000e560a7211 */ /* 0x000fc800078808ff */
[----:B------:R-:W-:Y:S01]  /*41f0*/  LEA.HI.X R11, R86, R15, R11, 0x1, P4 ;  /* 0x0000000f560b7211 */ /* 0x000fe200020f0c0b */
[----:B--2---:R-:W-:-:S05]  /*4200*/  HADD2.F32 R8, -RZ, R7.H0_H0 ;  /* 0x20000007ff087230 */ /* 0x004fca0000004100 */
[----:B------:R-:W-:Y:S01]  /*4210*/  FMUL R9, R8, R73 ;  /* 0x0000004908097220 */ /* 0x000fe20000400000 */
[----:B------:R-:W-:-:S03]  /*4220*/  LEA R8, P2, R88, UR4, 0x1 ;  /* 0x0000000458087c11 */ /* 0x000fc6000f8408ff */
[----:B------:R-:W-:Y:S01]  /*4230*/  FFMA R64, R64, R72, R9 ;  /* 0x0000004840407223 */ /* 0x000fe20000000009 */
[----:B------:R-:W-:Y:S01]  /*4240*/  LEA.HI.X R9, R88, UR5, R97, 0x1, P2 ;  /* 0x0000000558097c11 */ /* 0x000fe200090f0c61 */
[----:B------:R-:W-:Y:S01]  /*4250*/  IMAD.SHL.U32 R88, R84, 0x8, RZ ;  /* 0x0000000854587824 */ /* 0x000fe200078e00ff */
[----:B------:R-:W-:Y:S02]  /*4260*/  ISETP.GT.AND P2, PT, R6, RZ, P3 ;  /* 0x000000ff0600720c */ /* 0x000fe40001f44270 */
[----:B------:R-:W-:-:S05]  /*4270*/  F2FP.F16.F32.PACK_AB R64, RZ, R64 ;  /* 0x00000040ff40723e */ /* 0x000fca00000000ff */
[----:B------:R0:W-:Y:S06]  /*4280*/  @P1 STG.E.U16 desc[UR44][R8.64], R64 ;  /* 0x0000004008001986 */ /* 0x0001ec000c10152c */
[----:B------:R-:W-:Y:S05]  /*4290*/  @!P2 BRA `(.L_x_31) ;  /* 0x000000000004a947 */ /* 0x000fea0003800000 */
[----:B------:R1:W5:Y:S02]  /*42a0*/  LDG.E.LTC128B.U16 R7, desc[UR44][R10.64+0x2] ;  /* 0x0000022c0a077981 */ /* 0x000364000c1e1520 */
.L_x_31:
[----:B------:R-:W-:Y:S05]  /*42b0*/  BSYNC B1 ;  /* 0x0000000000017941 */ /* 0x000fea0003800000 */
.L_x_30:
[----:B0----5:R-:W-:Y:S01]  /*42c0*/  HADD2.F32 R64, -RZ, R7.H0_H0 ;  /* 0x20000007ff407230 */ /* 0x021fe20000004100 */
[----:B------:R-:W-:Y:S01]  /*42d0*/  ISETP.GT.AND P1, PT, R6, 0x8, P0 ;  /* 0x000000080600780c */ /* 0x000fe20000724270 */
[----:B------:R-:W-:Y:S01]  /*42e0*/  IMAD.WIDE.U32 R98, R82, R84, R88 ;  /* 0x0000005452627225 */ /* 0x000fe200078e0058 */
[----:B------:R-:W-:-:S03]  /*42f0*/  PRMT R100, R7, 0x7610, R100 ;  /* 0x0000761007647816 */ /* 0x000fc60000000064 */
[----:B------:R-:W-:Y:S01]  /*4300*/  FMUL R64, R64, R73 ;  /* 0x0000004940407220 */ /* 0x000fe20000400000 */
[----:B------:R-:W-:Y:S01]  /*4310*/  IMAD.IADD R103, R101, 0x1, R99 ;  /* 0x0000000165677824 */ /* 0x000fe200078e0263 */
[----:B------:R-:W-:Y:S02]  /*4320*/  IADD3 R21, P4, R92, R98, RZ ;  /* 0x000000625c157210 */ /* 0x000fe40007f9e0ff */
[----:B------:R-:W-:-:S03]  /*4330*/  FFMA R65, R65, R72, R64 ;  /* 0x0000004841417223 */ /* 0x000fc60000000040 */
[----:B------:R-:W-:Y:S01]  /*4340*/  IMAD.X R86, R103, 0x1, R91, P4 ;  /* 0x0000000167567824 */ /* 0x000fe200020e065b */
[C---:B------:R-:W-:Y:S02]  /*4350*/  LEA R64, P4, R21.reuse, R14, 0x1 ;  /* 0x0000000e15407211 */ /* 0x040fe400078808ff */
[----:B------:R-:W-:Y:S02]  /*4360*/  F2FP.F16.F32.PACK_AB R87, RZ, R65 ;  /* 0x00000041ff57723e */ /* 0x000fe400000000ff */
[----:B------:R-:W-:-:S03]  /*4370*/  LEA.HI.X R65, R21, R15, R86, 0x1, P4 ;  /* 0x0000000f15417211 */ /* 0x000fc600020f0c56 */
[----:B------:R0:W-:Y:S04]  /*4380*/  @P2 STG.E.U16 desc[UR44][R8.64+0x2], R87 ;  /* 0x0000025708002986 */ /* 0x0001e8000c10152c */
[----:B------:R2:W3:Y:S01]  /*4390*/  @P1 LDG.E.LTC128B.U16 R100, desc[UR44][R64.64] ;  /* 0x0000002c40641981 */ /* 0x0004e2000c1e1520 */
[----:B------:R-:W-:Y:S01]  /*43a0*/  IMAD.SHL.U32 R7, R74, 0x2, RZ ;  /* 0x000000024a077824 */ /* 0x000fe200078e00ff */
[----:B------:R-:W-:Y:S01]  /*43b0*/  IADD3 R96, P2, R12, R98, RZ ;  /* 0x000000620c607210 */ /* 0x000fe20007f5e0ff */
[----:B------:R-:W-:Y:S04]  /*43c0*/  BSSY B1, `(.L_x_32) ;  /* 0x0000011000017945 */ /* 0x000fe80003800000 */
[----:B------:R-:W-:Y:S01]  /*43d0*/  IMAD.X R97, R13, 0x1, R103, P2 ;  /* 0x000000010d617824 */ /* 0x000fe200010e0667 */
[----:B------:R-:W-:Y:S01]  /*43e0*/  ISETP.GT.AND P2, PT, R6, 0x8, P3 ;  /* 0x000000080600780c */ /* 0x000fe20001f44270 */
[----:B------:R-:W-:-:S04]  /*43f0*/  IMAD.WIDE.U32 R96, R19, R20, R96 ;  /* 0x0000001413607225 */ /* 0x000fc800078e0060 */
[----:B------:R-:W-:Y:S01]  /*4400*/  IMAD.IADD R97, R95, 0x1, R97 ;  /* 0x000000015f617824 */ /* 0x000fe200078e0261 */
[----:B--2---:R-:W-:-:S04]  /*4410*/  LEA R64, P5, R96, R14, 0x1 ;  /* 0x0000000e60407211 */ /* 0x004fc800078a08ff */
[----:B------:R-:W-:Y:S01]  /*4420*/  LEA.HI.X R65, R96, R15, R97, 0x1, P5 ;  /* 0x0000000f60417211 */ /* 0x000fe200028f0c61 */
[----:B---3--:R-:W-:-:S05]  /*4430*/  HADD2.F32 R86, -RZ, R100.H0_H0 ;  /* 0x20000064ff567230 */ /* 0x008fca0000004100 */
[----:B------:R-:W-:Y:S01]  /*4440*/  FMUL R21, R86, R73 ;  /* 0x0000004956157220 */ /* 0x000fe20000400000 */
[----:B------:R-:W-:-:S03]  /*4450*/  IADD3 R86, P4, R7, R8, RZ ;  /* 0x0000000807567210 */ /* 0x000fc60007f9e0ff */
[----:B------:R-:W-:Y:S01]  /*4460*/  FFMA R66, R66, R72, R21 ;  /* 0x0000004842427223 */ /* 0x000fe20000000015 */
[----:B------:R-:W-:-:S04]  /*4470*/  SHF.L.U64.HI R21, R74, 0x1, R75 ;  /* 0x000000014a157819 */ /* 0x000fc8000001024b */
[----:B------:R-:W-:Y:S01]  /*4480*/  F2FP.F16.F32.PACK_AB R66, RZ, R66 ;  /* 0x00000042ff42723e */ /* 0x000fe200000000ff */
[----:B0-----:R-:W-:-:S05]  /*4490*/  IMAD.X R87, R21, 0x1, R9, P4 ;  /* 0x0000000115577824 */ /* 0x001fca00020e0609 */
[----:B------:R0:W-:Y:S01]  /*44a0*/  @P1 STG.E.U16 desc[UR44][R86.64], R66 ;  /* 0x0000004256001986 */ /* 0x0001e2000c10152c */
[----:B------:R-:W-:Y:S05]  /*44b0*/  @!P2 BRA `(.L_x_33) ;  /* 0x000000000004a947 */ /* 0x000fea0003800000 */
[----:B------:R2:W5:Y:S02]  /*44c0*/  LDG.E.LTC128B.U16 R100, desc[UR44][R64.64+0x2] ;  /* 0x0000022c40647981 */ /* 0x000564000c1e1520 */
.L_x_33:
[----:B------:R-:W-:Y:S05]  /*44d0*/  BSYNC B1 ;  /* 0x0000000000017941 */ /* 0x000fea0003800000 */
.L_x_32:
[----:B0----5:R-:W-:Y:S01]  /*44e0*/  HADD2.F32 R66, -RZ, R100.H0_H0 ;  /* 0x20000064ff427230 */ /* 0x021fe20000004100 */
[----:B------:R-:W-:Y:S01]  /*44f0*/  ISETP.GT.AND P1, PT, R3, 0x8, PT ;  /* 0x000000080300780c */ /* 0x000fe20003f24270 */
[----:B------:R-:W-:Y:S01]  /*4500*/  BSSY B1, `(.L_x_34) ;  /* 0x000000c000017945 */ /* 0x000fe20003800000 */
[----:B------:R-:W-:Y:S02]  /*4510*/  IMAD R99, R85, 0x78, RZ ;  /* 0x0000007855637824 */ /* 0x000fe400078e02ff */
[----:B------:R-:W-:Y:S01]  /*4520*/  FMUL R66, R66, R73 ;  /* 0x0000004942427220 */ /* 0x000fe20000400000 */
[----:B------:R-:W-:-:S03]  /*4530*/  ISETP.GT.AND P4, PT, R6, RZ, P1 ;  /* 0x000000ff0600720c */ /* 0x000fc60000f84270 */
[----:B------:R-:W-:Y:S01]  /*4540*/  FFMA R66, R67, R72, R66 ;  /* 0x0000004843427223 */ /* 0x000fe20000000042 */
[----:B------:R-:W-:-:S04]  /*4550*/  IMAD.MOV.U32 R67, RZ, RZ, R103 ;  /* 0x000000ffff437224 */ /* 0x000fc800078e0067 */
[----:B------:R-:W-:-:S04]  /*4560*/  F2FP.F16.F32.PACK_AB R66, RZ, R66 ;  /* 0x00000042ff42723e */ /* 0x000fc800000000ff */
[----:B------:R-:W-:Y:S01]  /*4570*/  PRMT R96, R66, 0x7610, R96 ;  /* 0x0000761042607816 */ /* 0x000fe20000000060 */
[----:B------:R-:W-:-:S04]  /*4580*/  IMAD.MOV.U32 R66, RZ, RZ, R98 ;  /* 0x000000ffff427224 */ /* 0x000fc800078e0062 */
[----:B------:R0:W-:Y:S01]  /*4590*/  @P2 STG.E.U16 desc[UR44][R86.64+0x2], R96 ;  /* 0x0000026056002986 */ /* 0x0001e2000c10152c */
[----:B------:R-:W-:Y:S05]  /*45a0*/  @!P4 BRA `(.L_x_35) ;  /* 0x000000000004c947 */ /* 0x000fea0003800000 */
[----:B------:R3:W5:Y:S02]  /*45b0*/  LDG.E.LTC128B.U16 R100, desc[UR44][R10.64+0x10] ;  /* 0x0000102c0a647981 */ /* 0x000764000c1e1520 */
.L_x_35:
[----:B------:R-:W-:Y:S05]  /*45c0*/  BSYNC B1 ;  /* 0x0000000000017941 */ /* 0x000fea0003800000 */
.L_x_34:
[----:B0----5:R-:W-:Y:S01]  /*45d0*/  HADD2.F32 R96, -RZ, R100.H0_H0 ;  /* 0x20000064ff607230 */ /* 0x021fe20000004100 */
[----:B------:R-:W-:Y:S01]  /*45e0*/  BSSY B1, `(.L_x_36) ;  /* 0x000000d000017945 */ /* 0x000fe20003800000 */
[----:B------:R-:W-:-:S04]  /*45f0*/  IMAD.WIDE.U32 R66, R84, 0x78, R66 ;  /* 0x0000007854427825 */ /* 0x000fc800078e0042 */
[----:B------:R-:W-:Y:S01]  /*4600*/  FMUL R85, R96, R73 ;  /* 0x0000004960557220 */ /* 0x000fe20000400000 */
[----:B------:R-:W-:Y:S01]  /*4610*/  IMAD.IADD R103, R67, 0x1, R99 ;  /* 0x0000000143677824 */ /* 0x000fe200078e0263 */
[----:B------:R-:W-:Y:S02]  /*4620*/  IADD3 R96, P2, P5, R92, R66, R88 ;  /* 0x000000425c607210 */ /* 0x000fe40007d5e058 */
[----:B------:R-:W-:Y:S02]  /*4630*/  FFMA R85, R68, R72, R85 ;  /* 0x0000004844557223 */ /* 0x000fe40000000055 */
[----:B------:R-:W-:Y:S02]  /*4640*/  IADD3.X R97, R91, R103, R89, P2, P5 ;  /* 0x000000675b617210 */ /* 0x000fe400017ea459 */
[----:B------:R-:W-:Y:S02]  /*4650*/  ISETP.GT.AND P2, PT, R3, 0x9, PT ;  /* 0x000000090300780c */ /* 0x000fe40003f44270 */
[----:B------:R-:W-:-:S02]  /*4660*/  F2FP.F16.F32.PACK_AB R85, RZ, R85 ;  /* 0x00000055ff55723e */ /* 0x000fc400000000ff */
[----:B------:R-:W-:-:S03]  /*4670*/  ISETP.GT.AND P5, PT, R6, RZ, P2 ;  /* 0x000000ff0600720c */ /* 0x000fc600017a4270 */
[----:B------:R0:W-:Y:S10]  /*4680*/  @P4 STG.E.U16 desc[UR44][R8.64+0x10], R85 ;  /* 0x0000105508004986 */ /* 0x0001f4000c10152c */
[----:B------:R-:W-:Y:S05]  /*4690*/  @!P5 BRA `(.L_x_37) ;  /* 0x000000000004d947 */ /* 0x000fea0003800000 */
[----:B------:R4:W5:Y:S02]  /*46a0*/  LDG.E.LTC128B.U16 R100, desc[UR44][R10.64+0x12] ;  /* 0x0000122c0a647981 */ /* 0x000964000c1e1520 */
.L_x_37:
[----:B------:R-:W-:Y:S05]  /*46b0*/  BSYNC B1 ;  /* 0x0000000000017941 */ /* 0x000fea0003800000 */
.L_x_36:
[----:B-----5:R-:W-:Y:S01]  /*46c0*/  HADD2.F32 R68, -RZ, R100.H0_H0 ;  /* 0x20000064ff447230 */ /* 0x020fe20000004100 */
[----:B------:R-:W-:Y:S01]  /*46d0*/  ISETP.GT.AND P4, PT, R6, 0x8, P1 ;  /* 0x000000080600780c */ /* 0x000fe20000f84270 */
[----:B------:R-:W-:Y:S03]  /*46e0*/  BSSY B1, `(.L_x_38) ;  /* 0x0000007000017945 */ /* 0x000fe60003800000 */
[----:B------:R-:W-:-:S04]  /*46f0*/  FMUL R68, R68, R73 ;  /* 0x0000004944447220 */ /* 0x000fc80000400000 */
[----:B------:R-:W-:-:S05]  /*4700*/  FFMA R68, R69, R72, R68 ;  /* 0x0000004845447223 */ /* 0x000fca0000000044 */
[----:B------:R-:W-:-:S05]  /*4710*/  F2FP.F16.F32.PACK_AB R68, RZ, R68 ;  /* 0x00000044ff44723e */ /* 0x000fca00000000ff */
[----:B------:R0:W-:Y:S01]  /*4720*/  @P5 STG.E.U16 desc[UR44][R8.64+0x12], R68 ;  /* 0x0000124408005986 */ /* 0x0001e2000c10152c */
[----:B------:R-:W-:Y:S05]  /*4730*/  @!P4 BRA `(.L_x_39) ;  /* 0x000000000004c947 */ /* 0x000fea0003800000 */
[----:B------:R0:W5:Y:S02]  /*4740*/  LDG.E.LTC128B.U16 R100, desc[UR44][R64.64+0x10] ;  /* 0x0000102c40647981 */ /* 0x000164000c1e1520 */
.L_x_39:
[----:B------:R-:W-:Y:S05]  /*4750*/  BSYNC B1 ;  /* 0x0000000000017941 */ /* 0x000fea0003800000 */
.L_x_38:
[----:B0----5:R-:W-:Y:S01]  /*4760*/  HADD2.F32 R68, -RZ, R100.H0_H0 ;  /* 0x20000064ff447230 */ /* 0x021fe20000004100 */
        /* <DEDUP_REMOVED lines=8> */
.L_x_41:
[----:B------:R-:W-:Y:S05]  /*47f0*/  BSYNC B1 ;  /* 0x0000000000017941 */ /* 0x000fea0003800000 */
.L_x_40:
[----:B-----5:R-:W-:Y:S01]  /*4800*/  HADD2.F32 R68, -RZ, R100.H0_H0 ;  /* 0x20000064ff447230 */ /* 0x020fe20000004100 */
[----:B------:R-:W-:-:S04]  /*4810*/  IADD3 R67, P4, R92, R66, RZ ;  /* 0x000000425c437210 */ /* 0x000fc80007f9e0ff */
[----:B------:R-:W-:Y:S01]  /*4820*/  FMUL R68, R68, R73 ;  /* 0x0000004944447220 */ /* 0x000fe20000400000 */
[----:B------:R-:W-:Y:S01]  /*4830*/  IMAD.X R90, R103, 0x1, R91, P4 ;  /* 0x00000001675a7824 */ /* 0x000fe200020e065b */
[----:B------:R-:W-:Y:S02]  /*4840*/  LEA R66, P4, R67, R14, 0x1 ;  /* 0x0000000e43427211 */ /* 0x000fe400078808ff */
[----:B------:R-:W-:Y:S02]  /*4850*/  FFMA R68, R71, R72, R68 ;  /* 0x0000004847447223 */ /* 0x000fe40000000044 */
[----:B------:R-:W-:-:S03]  /*4860*/  LEA.HI.X R67, R67, R15, R90, 0x1, P4 ;  /* 0x0000000f43437211 */ /* 0x000fc600020f0c5a */
[----:B------:R-:W-:-:S04]  /*4870*/  F2FP.F16.F32.PACK_AB R68, RZ, R68 ;  /* 0x00000044ff44723e */ /* 0x000fc800000000ff */
[----:B0-----:R-:W-:-:S05]  /*4880*/  PRMT R69, R68, 0x7610, R69 ;  /* 0x0000761044457816 */ /* 0x001fca0000000045 */
[----:B------:R0:W-:Y:S01]  /*4890*/  @P5 STG.E.U16 desc[UR44][R86.64+0x12], R69 ;  /* 0x0000124556005986 */ /* 0x0001e2000c10152c */
[----:B------:R-:W-:-:S13]  /*48a0*/  ISETP.GT.AND P5, PT, R6, 0x80, P0 ;  /* 0x000000800600780c */ /* 0x000fda00007a4270 */
[----:B------:R1:W2:Y:S01]  /*48b0*/  @P5 LDG.E.LTC128B.U16 R100, desc[UR44][R66.64] ;  /* 0x0000002c42645981 */ /* 0x0002a2000c1e1520 */
[----:B------:R-:W-:Y:S01]  /*48c0*/  IMAD.WIDE.U32 R70, R84, 0x78, R88 ;  /* 0x0000007854467825 */ /* 0x000fe200078e0058 */
[----:B------:R-:W-:Y:S03]  /*48d0*/  BSSY B1, `(.L_x_42) ;  /* 0x0000016000017945 */ /* 0x000fe60003800000 */
[----:B------:R-:W-:Y:S02]  /*48e0*/  IMAD.IADD R91, R99, 0x1, R71 ;  /* 0x00000001635b7824 */ /* 0x000fe400078e0247 */
[----:B------:R-:W-:Y:S02]  /*48f0*/  IMAD.MOV.U32 R90, RZ, RZ, R70 ;  /* 0x000000ffff5a7224 */ /* 0x000fe400078e0046 */
[----:B------:R-:W-:Y:S02]  /*4900*/  IMAD R99, R5, 0xf0, RZ ;  /* 0x000000f005637824 */ /* 0x000fe400078e02ff */
[----:B0-----:R-:W-:-:S03]  /*4910*/  IMAD.WIDE.U32 R68, R82, R84, R90 ;  /* 0x0000005452447225 */ /* 0x001fc600078e005a */
[----:B------:R-:W-:-:S04]  /*4920*/  IADD3 R68, P4, R12, R68, RZ ;  /* 0x000000440c447210 */ /* 0x000fc80007f9e0ff */
[----:B------:R-:W-:-:S03]  /*4930*/  IADD3.X R69, R13, R101, R69, P4, !PT ;  /* 0x000000650d457210 */ /* 0x000fc600027fe445 */
[----:B------:R-:W-:-:S04]  /*4940*/  IMAD.WIDE.U32 R68, R19, R20, R68 ;  /* 0x0000001413447225 */ /* 0x000fc800078e0044 */
[----:B------:R-:W-:Y:S01]  /*4950*/  IMAD.IADD R5, R95, 0x1, R69 ;  /* 0x000000015f057824 */ /* 0x000fe200078e0245 */
[----:B-1----:R-:W-:-:S04]  /*4960*/  LEA R66, P4, R68, R14, 0x1 ;  /* 0x0000000e44427211 */ /* 0x002fc800078808ff */
[----:B------:R-:W-:Y:S02]  /*4970*/  LEA.HI.X R67, R68, R15, R5, 0x1, P4 ;  /* 0x0000000f44437211 */ /* 0x000fe400020f0c05 */
[----:B------:R-:W-:Y:S01]  /*4980*/  ISETP.GT.AND P4, PT, R6, 0x80, P3 ;  /* 0x000000800600780c */ /* 0x000fe20001f84270 */
[----:B--2---:R-:W-:-:S05]  /*4990*/  HADD2.F32 R92, -RZ, R100.H0_H0 ;  /* 0x20000064ff5c7230 */ /* 0x004fca0000004100 */
[----:B------:R-:W-:Y:S01]  /*49a0*/  FMUL R85, R92, R73 ;  /* 0x000000495c557220 */ /* 0x000fe20000400000 */
[----:B------:R-:W-:-:S04]  /*49b0*/  IMAD.WIDE.U32 R92, R4, 0xf0, R86 ;  /* 0x000000f0045c7825 */ /* 0x000fc800078e0056 */
[----:B------:R-:W-:Y:S01]  /*49c0*/  FFMA R85, R56, R72, R85 ;  /* 0x0000004838557223 */ /* 0x000fe20000000055 */
[----:B------:R-:W-:Y:S02]  /*49d0*/  IMAD.IADD R69, R93, 0x1, R99 ;  /* 0x000000015d457824 */ /* 0x000fe400078e0263 */
[----:B------:R-:W-:Y:S02]  /*49e0*/  @P5 IMAD.MOV.U32 R68, RZ, RZ, R92 ;  /* 0x000000ffff445224 */ /* 0x000fe400078e005c */
[----:B------:R-:W-:-:S05]  /*49f0*/  F2FP.F16.F32.PACK_AB R85, RZ, R85 ;  /* 0x00000055ff55723e */ /* 0x000fca00000000ff */
[----:B------:R0:W-:Y:S01]  /*4a00*/  @P5 STG.E.U16 desc[UR44][R68.64], R85 ;  /* 0x0000005544005986 */ /* 0x0001e2000c10152c */
[----:B------:R-:W-:Y:S05]  /*4a10*/  @!P4 BRA `(.L_x_43) ;  /* 0x000000000004c947 */ /* 0x000fea0003800000 */
[----:B------:R1:W5:Y:S02]  /*4a20*/  LDG.E.LTC128B.U16 R100, desc[UR44][R66.64+0x2] ;  /* 0x0000022c42647981 */ /* 0x000364000c1e1520 */
.L_x_43:
[----:B------:R-:W-:Y:S05]  /*4a30*/  BSYNC B1 ;  /* 0x0000000000017941 */ /* 0x000fea0003800000 */
.L_x_42:
[----:B-----5:R-:W-:Y:S01]  /*4a40*/  HADD2.F32 R56, -RZ, R100.H0_H0 ;  /* 0x20000064ff387230 */ /* 0x020fe20000004100 */
[----:B------:R-:W-:Y:S01]  /*4a50*/  IADD3 R70, P5, R88, R70, RZ ;  /* 0x0000004658467210 */ /* 0x000fe20007fbe0ff */
[----:B0-----:R-:W-:Y:S01]  /*4a60*/  @P4 IMAD.MOV.U32 R85, RZ, RZ, R69 ;  /* 0x000000ffff554224 */ /* 0x001fe200078e0045 */
[----:B------:R-:W-:Y:S01]  /*4a70*/  ISETP.GT.AND P0, PT, R6, 0x88, P0 ;  /* 0x000000880600780c */ /* 0x000fe20000704270 */
[----:B------:R-:W-:Y:S01]  /*4a80*/  BSSY B1, `(.L_x_44) ;  /* 0x000000e000017945 */ /* 0x000fe20003800000 */
[----:B------:R-:W-:Y:S01]  /*4a90*/  FMUL R56, R56, R73 ;  /* 0x0000004938387220 */ /* 0x000fe20000400000 */
[----:B------:R-:W-:-:S03]  /*4aa0*/  IMAD.X R71, R91, 0x1, R89, P5 ;  /* 0x000000015b477824 */ /* 0x000fc600028e0659 */
[----:B------:R-:W-:Y:S01]  /*4ab0*/  FFMA R56, R57, R72, R56 ;  /* 0x0000004839387223 */ /* 0x000fe20000000038 */
[----:B------:R-:W-:-:S04]  /*4ac0*/  IMAD.WIDE.U32 R82, R82, R84, R70 ;  /* 0x0000005452527225 */ /* 0x000fc800078e0046 */
[----:B------:R-:W-:Y:S01]  /*4ad0*/  F2FP.F16.F32.PACK_AB R56, RZ, R56 ;  /* 0x00000038ff38723e */ /* 0x000fe200000000ff */
[----:B------:R-:W-:Y:S01]  /*4ae0*/  @P4 IMAD.MOV.U32 R84, RZ, RZ, R92 ;  /* 0x000000ffff544224 */ /* 0x000fe200078e005c */
[----:B------:R-:W-:Y:S02]  /*4af0*/  IADD3 R70, P5, R12, R82, RZ ;  /* 0x000000520c467210 */ /* 0x000fe40007fbe0ff */
[----:B------:R-:W-:-:S05]  /*4b00*/  PRMT R5, R56, 0x7610, R5 ;  /* 0x0000761038057816 */ /* 0x000fca0000000005 */
[----:B------:R0:W-:Y:S01]  /*4b10*/  @P4 STG.E.U16 desc[UR44][R84.64+0x2], R5 ;  /* 0x0000020554004986 */ /* 0x0001e2000c10152c */
[----:B------:R-:W-:-:S04]  /*4b20*/  LEA R56, P4, R96, R14, 0x1 ;  /* 0x0000000e60387211 */ /* 0x000fc800078808ff */
[----:B------:R-:W-:Y:S01]  /*4b30*/  LEA.HI.X R57, R96, R15, R97, 0x1, P4 ;  /* 0x0000000f60397211 */ /* 0x000fe200020f0c61 */
[----:B------:R-:W-:Y:S08]  /*4b40*/  @!P0 BRA `(.L_x_45) ;  /* 0x0000000000048947 */ /* 0x000ff00003800000 */
[----:B------:R2:W5:Y:S02]  /*4b50*/  LDG.E.LTC128B.U16 R100, desc[UR44][R56.64] ;  /* 0x0000002c38647981 */ /* 0x000564000c1e1520 */
.L_x_45:
[----:B------:R-:W-:Y:S05]  /*4b60*/  BSYNC B1 ;  /* 0x0000000000017941 */ /* 0x000fea0003800000 */
.L_x_44:
[----:B-----5:R-:W-:Y:S01]  /*4b70*/  HADD2.F32 R12, -RZ, R100.H0_H0 ;  /* 0x20000064ff0c7230 */ /* 0x020fe20000004100 */
[----:B------:R-:W-:Y:S01]  /*4b80*/  IADD3.X R71, R13, R101, R83, P5, !PT ;  /* 0x000000650d477210 */ /* 0x000fe20002ffe453 */
[----:B------:R-:W-:Y:S01]  /*4b90*/  BSSY B1, `(.L_x_46) ;  /* 0x000000e000017945 */ /* 0x000fe20003800000 */
[----:B------:R-:W-:Y:S02]  /*4ba0*/  ISETP.GT.AND P3, PT, R6, 0x88, P3 ;  /* 0x000000880600780c */ /* 0x000fe40001f64270 */
[----:B0-----:R-:W-:Y:S01]  /*4bb0*/  FMUL R5, R12, R73 ;  /* 0x000000490c057220 */ /* 0x001fe20000400000 */
[----:B------:R-:W-:Y:S01]  /*4bc0*/  IADD3 R12, P4, R7, R92, RZ ;  /* 0x0000005c070c7210 */ /* 0x000fe20007f9e0ff */
[----:B--2---:R-:W-:-:S04]  /*4bd0*/  IMAD.WIDE.U32 R56, R19, R20, R70 ;  /* 0x0000001413387225 */ /* 0x004fc800078e0046 */
[----:B------:R-:W-:Y:S01]  /*4be0*/  FFMA R5, R58, R72, R5 ;  /* 0x000000483a057223 */ /* 0x000fe20000000005 */
[----:B------:R-:W-:Y:S01]  /*4bf0*/  IMAD.X R13, R69, 0x1, R21, P4 ;  /* 0x00000001450d7824 */ /* 0x000fe200020e0615 */
[----:B------:R-:W-:Y:S01]  /*4c00*/  LEA R14, P5, R56, R14, 0x1 ;  /* 0x0000000e380e7211 */ /* 0x000fe200078a08ff */
[----:B------:R-:W-:Y:S02]  /*4c10*/  IMAD.IADD R95, R95, 0x1, R57 ;  /* 0x000000015f5f7824 */ /* 0x000fe400078e0239 */
[----:B------:R-:W-:-:S03]  /*4c20*/  F2FP.F16.F32.PACK_AB R5, RZ, R5 ;  /* 0x00000005ff05723e */ /* 0x000fc600000000ff */
[----:B------:R-:W-:Y:S02]  /*4c30*/  LEA.HI.X R15, R56, R15, R95, 0x1, P5 ;  /* 0x0000000f380f7211 */ /* 0x000fe400028f0c5f */
[----:B------:R0:W-:Y:S01]  /*4c40*/  @P0 STG.E.U16 desc[UR44][R12.64], R5 ;  /* 0x000000050c000986 */ /* 0x0001e2000c10152c */
[----:B------:R-:W-:Y:S05]  /*4c50*/  @!P3 BRA `(.L_x_47) ;  /* 0x000000000004b947 */ /* 0x000fea0003800000 */
[----:B------:R2:W5:Y:S02]  /*4c60*/  LDG.E.LTC128B.U16 R100, desc[UR44][R14.64+0x2] ;  /* 0x0000022c0e647981 */ /* 0x000564000c1e1520 */
.L_x_47:
[----:B------:R-:W-:Y:S05]  /*4c70*/  BSYNC B1 ;  /* 0x0000000000017941 */ /* 0x000fea0003800000 */
.L_x_46:
        /* <DEDUP_REMOVED lines=9> */
.L_x_49:
[----:B------:R-:W-:Y:S05]  /*4d10*/  BSYNC B1 ;  /* 0x0000000000017941 */ /* 0x000fea0003800000 */
.L_x_48:
[----:B0----5:R-:W-:Y:S01]  /*4d20*/  HADD2.F32 R20, -RZ, R100.H0_H0 ;  /* 0x20000064ff147230 */ /* 0x021fe20000004100 */
[----:B------:R-:W-:Y:S01]  /*4d30*/  ISETP.GT.AND P3, PT, R6, 0x80, P2 ;  /* 0x000000800600780c */ /* 0x000fe20001764270 */
[----:B------:R-:W-:Y:S01]  /*4d40*/  @P0 IMAD.MOV.U32 R56, RZ, RZ, R92 ;  /* 0x000000ffff380224 */ /* 0x000fe200078e005c */
[----:B------:R-:W-:Y:S01]  /*4d50*/  BSSY B1, `(.L_x_50) ;  /* 0x0000008000017945 */ /* 0x000fe20003800000 */
[----:B------:R-:W-:Y:S02]  /*4d60*/  @P0 IMAD.MOV.U32 R57, RZ, RZ, R69 ;  /* 0x000000ffff390224 */ /* 0x000fe400078e0045 */
[----:B------:R-:W-:-:S04]  /*4d70*/  FMUL R5, R20, R73 ;  /* 0x0000004914057220 */ /* 0x000fc80000400000 */
[----:B------:R-:W-:-:S05]  /*4d80*/  FFMA R5, R60, R72, R5 ;  /* 0x000000483c057223 */ /* 0x000fca0000000005 */
[----:B------:R-:W-:-:S05]  /*4d90*/  F2FP.F16.F32.PACK_AB R5, RZ, R5 ;  /* 0x00000005ff05723e */ /* 0x000fca00000000ff */
[----:B------:R0:W-:Y:S01]  /*4da0*/  @P0 STG.E.U16 desc[UR44][R56.64+0x10], R5 ;  /* 0x0000100538000986 */ /* 0x0001e2000c10152c */
[----:B------:R-:W-:Y:S05]  /*4db0*/  @!P3 BRA `(.L_x_51) ;  /* 0x000000000004b947 */ /* 0x000fea0003800000 */
[----:B------:R0:W5:Y:S02]  /*4dc0*/  LDG.E.LTC128B.U16 R100, desc[UR44][R66.64+0x12] ;  /* 0x0000122c42647981 */ /* 0x000164000c1e1520 */
.L_x_51:
[----:B------:R-:W-:Y:S05]  /*4dd0*/  BSYNC B1 ;  /* 0x0000000000017941 */ /* 0x000fea0003800000 */
.L_x_50:
[----:B-----5:R-:W-:Y:S01]  /*4de0*/  HADD2.F32 R20, -RZ, R100.H0_H0 ;  /* 0x20000064ff147230 */ /* 0x020fe20000004100 */
[----:B------:R-:W-:Y:S01]  /*4df0*/  ISETP.GT.AND P1, PT, R6, 0x88, P1 ;  /* 0x000000880600780c */ /* 0x000fe20000f24270 */
[----:B------:R-:W-:Y:S01]  /*4e00*/  @P3 IMAD.MOV.U32 R68, RZ, RZ, R92 ;  /* 0x000000ffff443224 */ /* 0x000fe200078e005c */
[----:B------:R-:W-:Y:S02]  /*4e10*/  BSSY B1, `(.L_x_52) ;  /* 0x0000007000017945 */ /* 0x000fe40003800000 */
[----:B------:R-:W-:-:S04]  /*4e20*/  FMUL R20, R20, R73 ;  /* 0x0000004914147220 */ /* 0x000fc80000400000 */
[----:B------:R-:W-:-:S05]  /*4e30*/  FFMA R20, R61, R72, R20 ;  /* 0x000000483d147223 */ /* 0x000fca0000000014 */
[----:B------:R-:W-:-:S05]  /*4e40*/  F2FP.F16.F32.PACK_AB R20, RZ, R20 ;  /* 0x00000014ff14723e */ /* 0x000fca00000000ff */
[----:B------:R0:W-:Y:S01]  /*4e50*/  @P3 STG.E.U16 desc[UR44][R68.64+0x12], R20 ;  /* 0x0000121444003986 */ /* 0x0001e2000c10152c */
[----:B------:R-:W-:Y:S05]  /*4e60*/  @!P1 BRA `(.L_x_53) ;  /* 0x0000000000049947 */ /* 0x000fea0003800000 */
[----:B------:R0:W5:Y:S02]  /*4e70*/  LDG.E.LTC128B.U16 R100, desc[UR44][R14.64+0x10] ;  /* 0x0000102c0e647981 */ /* 0x000164000c1e1520 */
.L_x_53:
[----:B------:R-:W-:Y:S05]  /*4e80*/  BSYNC B1 ;  /* 0x0000000000017941 */ /* 0x000fea0003800000 */
.L_x_52:
        /* <DEDUP_REMOVED lines=9> */
.L_x_55:
[----:B------:R-:W-:Y:S05]  /*4f20*/  BSYNC B1 ;  /* 0x0000000000017941 */ /* 0x000fea0003800000 */
.L_x_54:
[----:B-----5:R-:W-:Y:S01]  /*4f30*/  HADD2.F32 R20, -RZ, R100.H0_H0 ;  /* 0x20000064ff147230 */ /* 0x020fe20000004100 */
[----:B------:R-:W-:Y:S01]  /*4f40*/  ISETP.GT.AND P3, PT, R3, 0x10, PT ;  /* 0x000000100300780c */ /* 0x000fe20003f64270 */
[----:B------:R-:W-:Y:S03]  /*4f50*/  BSSY B1, `(.L_x_56) ;  /* 0x0000008000017945 */ /* 0x000fe60003800000 */
[----:B------:R-:W-:Y:S01]  /*4f60*/  FMUL R20, R20, R73 ;  /* 0x0000004914147220 */ /* 0x000fe20000400000 */
[----:B------:R-:W-:-:S03]  /*4f70*/  ISETP.GT.AND P0, PT, R6, RZ, P3 ;  /* 0x000000ff0600720c */ /* 0x000fc60001f04270 */
[----:B------:R-:W-:-:S05]  /*4f80*/  FFMA R20, R63, R72, R20 ;  /* 0x000000483f147223 */ /* 0x000fca0000000014 */
[----:B------:R-:W-:-:S05]  /*4f90*/  F2FP.F16.F32.PACK_AB R20, RZ, R20 ;  /* 0x00000014ff14723e */ /* 0x000fca00000000ff */
[----:B------:R0:W-:Y:S01]  /*4fa0*/  @P2 STG.E.U16 desc[UR44][R12.64+0x12], R20 ;  /* 0x000012140c002986 */ /* 0x0001e2000c10152c */
[----:B------:R-:W-:Y:S05]  /*4fb0*/  @!P0 BRA `(.L_x_57) ;  /* 0x0000000000048947 */ /* 0x000fea0003800000 */
[----:B------:R0:W5:Y:S02]  /*4fc0*/  LDG.E.LTC128B.U16 R100, desc[UR44][R10.64+0x20] ;  /* 0x0000202c0a647981 */ /* 0x000164000c1e1520 */
.L_x_57:
[----:B------:R-:W-:Y:S05]  /*4fd0*/  BSYNC B1 ;  /* 0x0000000000017941 */ /* 0x000fea0003800000 */
.L_x_56:
[----:B0----5:R-:W-:Y:S01]  /*4fe0*/  HADD2.F32 R12, -RZ, R100.H0_H0 ;  /* 0x20000064ff0c7230 */ /* 0x021fe20000004100 */
        /* <DEDUP_REMOVED lines=9> */
.L_x_59:
[----:B------:R-:W-:Y:S05]  /*5080*/  BSYNC B1 ;  /* 0x0000000000017941 */ /* 0x000fea0003800000 */
.L_x_58:
        /* <DEDUP_REMOVED lines=9> */
.L_x_61:
[----:B------:R-:W-:Y:S05]  /*5120*/  BSYNC B1 ;  /* 0x0000000000017941 */ /* 0x000fea0003800000 */
.L_x_60:
        /* <DEDUP_REMOVED lines=9> */
.L_x_63:
[----:B------:R-:W-:Y:S05]  /*51c0*/  BSYNC B1 ;  /* 0x0000000000017941 */ /* 0x000fea0003800000 */
.L_x_62:
        /* <DEDUP_REMOVED lines=10> */
.L_x_65:
[----:B------:R-:W-:Y:S05]  /*5270*/  BSYNC B1 ;  /* 0x0000000000017941 */ /* 0x000fea0003800000 */
.L_x_64:
        /* <DEDUP_REMOVED lines=10> */
.L_x_67:
[----:B------:R-:W-:Y:S05]  /*5320*/  BSYNC B1 ;  /* 0x0000000000017941 */ /* 0x000fea0003800000 */
.L_x_66:
        /* <DEDUP_REMOVED lines=9> */
.L_x_69:
[----:B------:R-:W-:Y:S05]  /*53c0*/  BSYNC B1 ;  /* 0x0000000000017941 */ /* 0x000fea0003800000 */
.L_x_68:
        /* <DEDUP_REMOVED lines=9> */
.L_x_71:
[----:B------:R-:W-:Y:S05]  /*5460*/  BSYNC B1 ;  /* 0x0000000000017941 */ /* 0x000fea0003800000 */
.L_x_70:
        /* <DEDUP_REMOVED lines=9> */
.L_x_73:
[----:B------:R-:W-:Y:S05]  /*5500*/  BSYNC B1 ;  /* 0x0000000000017941 */ /* 0x000fea0003800000 */
.L_x_72:
[----:B0----5:R-:W-:Y:S01]  /*5510*/  HADD2.F32 R12, -RZ, R100.H0_H0 ;  /* 0x20000064ff0c7230 */ /* 0x021fe20000004100 */
[----:B------:R-:W-:Y:S01]  /*5520*/  ISETP.GT.AND P4, PT, R6, 0x80, P2 ;  /* 0x000000800600780c */ /* 0x000fe20001784270 */
[----:B------:R-:W-:Y:S03]  /*5530*/  BSSY B1, `(.L_x_74) ;  /* 0x000000b000017945 */ /* 0x000fe60003800000 */
[----:B------:R-:W-:Y:S01]  /*5540*/  FMUL R5, R12, R73 ;  /* 0x000000490c057220 */ /* 0x000fe20000400000 */
[----:B------:R-:W-:-:S04]  /*5550*/  IMAD.WIDE.U32 R12, R4, 0xf0, R86 ;  /* 0x000000f0040c7825 */ /* 0x000fc800078e0056 */
[----:B------:R-:W-:-:S05]  /*5560*/  FFMA R5, R40, R72, R5 ;  /* 0x0000004828057223 */ /* 0x000fca0000000005 */
[----:B------:R-:W-:Y:S01]  /*5570*/  F2FP.F16.F32.PACK_AB R4, RZ, R5 ;  /* 0x00000005ff04723e */ /* 0x000fe200000000ff */
[----:B------:R-:W-:-:S03]  /*5580*/  IMAD.IADD R5, R99, 0x1, R13 ;  /* 0x0000000163057824 */ /* 0x000fc600078e020d */
[----:B------:R-:W-:Y:S01]  /*5590*/  PRMT R19, R4, 0x7610, R19 ;  /* 0x0000761004137816 */ /* 0x000fe20000000013 */
[----:B------:R-:W-:-:S05]  /*55a0*/  IMAD.MOV.U32 R4, RZ, RZ, R12 ;  /* 0x000000ffff047224 */ /* 0x000fca00078e000c */
[----:B------:R0:W-:Y:S01]  /*55b0*/  @P5 STG.E.U16 desc[UR44][R4.64+0x20], R19 ;  /* 0x0000201304005986 */ /* 0x0001e2000c10152c */
[----:B------:R-:W-:Y:S05]  /*55c0*/  @!P4 BRA `(.L_x_75) ;  /* 0x000000000004c947 */ /* 0x000fea0003800000 */
[----:B------:R0:W5:Y:S02]  /*55d0*/  LDG.E.LTC128B.U16 R100, desc[UR44][R66.64+0x22] ;  /* 0x0000222c42647981 */ /* 0x000164000c1e1520 */
.L_x_75:
[----:B------:R-:W-:Y:S05]  /*55e0*/  BSYNC B1 ;  /* 0x0000000000017941 */ /* 0x000fea0003800000 */
.L_x_74:
        /* <DEDUP_REMOVED lines=9> */
.L_x_77:
[----:B------:R-:W-:Y:S05]  /*5680*/  BSYNC B1 ;  /* 0x0000000000017941 */ /* 0x000fea0003800000 */
.L_x_76:
[----:B0----5:R-:W-:Y:S01]  /*5690*/  HADD2.F32 R20, -RZ, R100.H0_H0 ;  /* 0x20000064ff147230 */ /* 0x021fe20000004100 */
[----:B------:R-:W-:Y:S01]  /*56a0*/  IADD3 R12, P4, R7, R12, RZ ;  /* 0x0000000c070c7210 */ /* 0x000fe20007f9e0ff */
[----:B------:R-:W-:Y:S01]  /*56b0*/  BSSY B1, `(.L_x_78) ;  /* 0x0000009000017945 */ /* 0x000fe20003800000 */
[----:B------:R-:W-:Y:S02]  /*56c0*/  ISETP.GT.AND P2, PT, R6, 0x88, P2 ;  /* 0x000000880600780c */ /* 0x000fe40001744270 */
[----:B------:R-:W-:-:S04]  /*56d0*/  FMUL R13, R20, R73 ;  /* 0x00000049140d7220 */ /* 0x000fc80000400000 */
[----:B------:R-:W-:-:S05]  /*56e0*/  FFMA R13, R42, R72, R13 ;  /* 0x000000482a0d7223 */ /* 0x000fca000000000d */
[----:B------:R-:W-:Y:S01]  /*56f0*/  F2FP.F16.F32.PACK_AB R7, RZ, R13 ;  /* 0x0000000dff07723e */ /* 0x000fe200000000ff */
[----:B------:R-:W-:-:S05]  /*5700*/  IMAD.X R13, R21, 0x1, R5, P4 ;  /* 0x00000001150d7824 */ /* 0x000fca00020e0605 */
[----:B------:R0:W-:Y:S01]  /*5710*/  @P3 STG.E.U16 desc[UR44][R12.64+0x20], R7 ;  /* 0x000020070c003986 */ /* 0x0001e2000c10152c */
[----:B------:R-:W-:Y:S05]  /*5720*/  @!P2 BRA `(.L_x_79) ;  /* 0x000000000004a947 */ /* 0x000fea0003800000 */
[----:B------:R0:W5:Y:S02]  /*5730*/  LDG.E.LTC128B.U16 R100, desc[UR44][R14.64+0x22] ;  /* 0x0000222c0e647981 */ /* 0x000164000c1e1520 */
.L_x_79:
[----:B------:R-:W-:Y:S05]  /*5740*/  BSYNC B1 ;  /* 0x0000000000017941 */ /* 0x000fea0003800000 */
.L_x_78:
        /* <DEDUP_REMOVED lines=9> */
.L_x_81:
[----:B------:R-:W-:Y:S05]  /*57e0*/  BSYNC B1 ;  /* 0x0000000000017941 */ /* 0x000fea0003800000 */
.L_x_80:
        /* <DEDUP_REMOVED lines=9> */
.L_x_83:
[----:B------:R-:W-:Y:S05]  /*5880*/  BSYNC B1 ;  /* 0x0000000000017941 */ /* 0x000fea0003800000 */
.L_x_82:
        /* <DEDUP_REMOVED lines=9> */
.L_x_85:
[----:B------:R-:W-:Y:S05]  /*5920*/  BSYNC B1 ;  /* 0x0000000000017941 */ /* 0x000fea0003800000 */
.L_x_84:
        /* <DEDUP_REMOVED lines=9> */
.L_x_87:
[----:B------:R-:W-:Y:S05]  /*59c0*/  BSYNC B1 ;  /* 0x0000000000017941 */ /* 0x000fea0003800000 */
.L_x_86:
        /* <DEDUP_REMOVED lines=10> */
.L_x_89:
[----:B------:R-:W-:Y:S05]  /*5a70*/  BSYNC B1 ;  /* 0x0000000000017941 */ /* 0x000fea0003800000 */
.L_x_88:
        /* <DEDUP_REMOVED lines=10> */
.L_x_91:
[----:B------:R-:W-:Y:S05]  /*5b20*/  BSYNC B1 ;  /* 0x0000000000017941 */ /* 0x000fea0003800000 */
.L_x_90:
        /* <DEDUP_REMOVED lines=9> */
.L_x_93:
[----:B------:R-:W-:Y:S05]  /*5bc0*/  BSYNC B1 ;  /* 0x0000000000017941 */ /* 0x000fea0003800000 */
.L_x_92:
        /* <DEDUP_REMOVED lines=9> */
.L_x_95:
[----:B------:R-:W-:Y:S05]  /*5c60*/  BSYNC B1 ;  /* 0x0000000000017941 */ /* 0x000fea0003800000 */
.L_x_94:
        /* <DEDUP_REMOVED lines=10> */
.L_x_97:
[----:B------:R-:W-:Y:S05]  /*5d10*/  BSYNC B1 ;  /* 0x0000000000017941 */ /* 0x000fea0003800000 */
.L_x_96:
        /* <DEDUP_REMOVED lines=10> */
.L_x_99:
[----:B------:R-:W-:Y:S05]  /*5dc0*/  BSYNC B1 ;  /* 0x0000000000017941 */ /* 0x000fea0003800000 */
.L_x_98:
[----:B0--345:R-:W-:Y:S01]  /*5dd0*/  HADD2.F32 R10, -RZ, R100.H0_H0 ;  /* 0x20000064ff0a7230 */ /* 0x039fe20000004100 */
        /* <DEDUP_REMOVED lines=8> */
.L_x_101:
[----:B------:R-:W-:Y:S05]  /*5e60*/  BSYNC B1 ;  /* 0x0000000000017941 */ /* 0x000fea0003800000 */
.L_x_100:
        /* <DEDUP_REMOVED lines=9> */
.L_x_103:
[----:B------:R-:W-:Y:S05]  /*5f00*/  BSYNC B1 ;  /* 0x0000000000017941 */ /* 0x000fea0003800000 */
.L_x_102:
        /* <DEDUP_REMOVED lines=9> */
.L_x_105:
[----:B------:R-:W-:Y:S05]  /*5fa0*/  BSYNC B1 ;  /* 0x0000000000017941 */ /* 0x000fea0003800000 */
.L_x_104:
        /* <DEDUP_REMOVED lines=9> */
.L_x_107:
[----:B------:R-:W-:Y:S05]  /*6040*/  BSYNC B1 ;  /* 0x0000000000017941 */ /* 0x000fea0003800000 */
.L_x_106:
        /* <DEDUP_REMOVED lines=9> */
.L_x_109:
[----:B------:R-:W-:Y:S05]  /*60e0*/  BSYNC B1 ;  /* 0x0000000000017941 */ /* 0x000fea0003800000 */
.L_x_108:
        /* <DEDUP_REMOVED lines=9> */
.L_x_111:
[----:B------:R-:W-:Y:S05]  /*6180*/  BSYNC B1 ;  /* 0x0000000000017941 */ /* 0x000fea0003800000 */
.L_x_110:
        /* <DEDUP_REMOVED lines=9> */
.L_x_113:
[----:B------:R-:W-:Y:S05]  /*6220*/  BSYNC B1 ;  /* 0x0000000000017941 */ /* 0x000fea0003800000 */
.L_x_112:
        /* <DEDUP_REMOVED lines=9> */
.L_x_115:
[----:B------:R-:W-:Y:S05]  /*62c0*/  BSYNC B1 ;  /* 0x0000000000017941 */ /* 0x000fea0003800000 */
.L_x_114:
        /* <DEDUP_REMOVED lines=9> */
.L_x_117:
[----:B------:R-:W-:Y:S05]  /*6360*/  BSYNC B1 ;  /* 0x0000000000017941 */ /* 0x000fea0003800000 */
.L_x_116:
        /* <DEDUP_REMOVED lines=9> */
.L_x_119:
[----:B------:R-:W-:Y:S05]  /*6400*/  BSYNC B1 ;  /* 0x0000000000017941 */ /* 0x000fea0003800000 */
.L_x_118:
[----:B------:R-:W-:Y:S05]  /*6410*/  @!P0 BRA `(.L_x_120) ;  /* 0x0000000c00a08947 */ /* 0x000fea0003800000 */
[----:B-----5:R-:W-:-:S05]  /*6420*/  HADD2.F32 R100, -RZ, R100.H0_H0 ;  /* 0x20000064ff647230 */ /* 0x020fca0000004100 */
[----:B------:R-:W-:-:S04]  /*6430*/  FMUL R100, R100, R73 ;  /* 0x0000004964647220 */ /* 0x000fc80000400000 */
[----:B------:R-:W-:-:S05]  /*6440*/  FFMA R100, R31, R72, R100 ;  /* 0x000000481f647223 */ /* 0x000fca0000000064 */
[----:B------:R-:W-:-:S05]  /*6450*/  F2FP.F16.F32.PACK_AB R100, RZ, R100 ;  /* 0x00000064ff64723e */ /* 0x000fca00000000ff */
[----:B------:R0:W-:Y:S01]  /*6460*/  STG.E.U16 desc[UR44][R12.64+0x52], R100 ;  /* 0x000052640c007986 */ /* 0x0001e2000c10152c */
[----:B------:R-:W-:Y:S05]  /*6470*/  BRA `(.L_x_120) ;  /* 0x0000000c00887947 */ /* 0x000fea0003800000 */
.L_x_29:
[----:B------:R-:W-:Y:S01]  /*6480*/  ULDC.64 UR4, c[0x0][0x5c0] ;  /* 0x0001700000047ab9 */ /* 0x000fe20000000a00 */
[-C--:B------:R-:W-:Y:S01]  /*6490*/  FMUL R64, R64, R72.reuse ;  /* 0x0000004840407220 */ /* 0x080fe20000400000 */
[----:B------:R-:W-:Y:S01]  /*64a0*/  LEA R8, P2, R88, UR4, 0x1 ;  /* 0x0000000458087c11 */ /* 0x000fe2000f8408ff */
[----:B------:R-:W-:Y:S01]  /*64b0*/  IMAD.SHL.U32 R19, R74, 0x2, RZ ;  /* 0x000000024a137824 */ /* 0x000fe200078e00ff */
[----:B------:R-:W-:Y:S01]  /*64c0*/  ISETP.GT.AND P3, PT, R3, 0x1, PT ;  /* 0x000000010300780c */ /* 0x000fe20003f64270 */
[----:B------:R-:W-:Y:S01]  /*64d0*/  FMUL R65, R65, R72 ;  /* 0x0000004841417220 */ /* 0x000fe20000400000 */
[----:B------:R-:W-:Y:S01]  /*64e0*/  F2FP.F16.F32.PACK_AB R64, RZ, R64 ;  /* 0x00000040ff40723e */ /* 0x000fe200000000ff */
[-C--:B------:R-:W-:Y:S01]  /*64f0*/  FMUL R67, R67, R72.reuse ;  /* 0x0000004843437220 */ /* 0x080fe20000400000 */
[----:B------:R-:W-:Y:S01]  /*6500*/  LEA.HI.X R9, R88, UR5, R97, 0x1, P2 ;  /* 0x0000000558097c11 */ /* 0x000fe200090f0c61 */
[-C--:B------:R-:W-:Y:S01]  /*6510*/  FMUL R66, R66, R72.reuse ;  /* 0x0000004842427220 */ /* 0x080fe20000400000 */
[----:B------:R-:W-:Y:S01]  /*6520*/  ISETP.GT.AND P2, PT, R6, RZ, P3 ;  /* 0x000000ff0600720c */ /* 0x000fe20001f44270 */
[-C--:B------:R-:W-:Y:S01]  /*6530*/  FMUL R69, R69, R72.reuse ;  /* 0x0000004845457220 */ /* 0x080fe20000400000 */
[----:B------:R-:W-:Y:S01]  /*6540*/  SHF.L.U64.HI R7, R74, 0x1, R75 ;  /* 0x000000014a077819 */ /* 0x000fe2000001024b */
[----:B------:R-:W-:Y:S01]  /*6550*/  @P1 STG.E.U16 desc[UR44][R8.64], R64 ;  /* 0x0000004008001986 */ /* 0x000fe2000c10152c */
[----:B------:R-:W-:Y:S01]  /*6560*/  ISETP.GT.AND P1, PT, R6, 0x8, P3 ;  /* 0x000000080600780c */ /* 0x000fe20001f24270 */
[----:B------:R-:W-:Y:S01]  /*6570*/  FMUL R68, R68, R72 ;  /* 0x0000004844447220 */ /* 0x000fe20000400000 */
[----:B------:R-:W-:Y:S01]  /*6580*/  IADD3 R14, P4, R19, R8, RZ ;  /* 0x00000008130e7210 */ /* 0x000fe20007f9e0ff */
[-C--:B------:R-:W-:Y:S01]  /*6590*/  FMUL R71, R71, R72.reuse ;  /* 0x0000004847477220 */ /* 0x080fe20000400000 */
[----:B------:R-:W-:Y:S01]  /*65a0*/  F2FP.F16.F32.PACK_AB R65, RZ, R65 ;  /* 0x00000041ff41723e */ /* 0x000fe200000000ff */
[----:B------:R-:W-:Y:S01]  /*65b0*/  FMUL R70, R70, R72 ;  /* 0x0000004846467220 */ /* 0x000fe20000400000 */
[----:B------:R-:W-:Y:S01]  /*65c0*/  F2FP.F16.F32.PACK_AB R67, RZ, R67 ;  /* 0x00000043ff43723e */ /* 0x000fe200000000ff */
[----:B------:R-:W-:Y:S01]  /*65d0*/  IMAD.X R15, R7, 0x1, R9, P4 ;  /* 0x00000001070f7824 */ /* 0x000fe200020e0609 */
[----:B------:R-:W-:Y:S01]  /*65e0*/  ISETP.GT.AND P5, PT, R6, 0x8, P0 ;  /* 0x000000080600780c */ /* 0x000fe200007a4270 */
[----:B------:R-:W-:Y:S01]  /*65f0*/  @P2 STG.E.U16 desc[UR44][R8.64+0x2], R65 ;  /* 0x0000024108002986 */ /* 0x000fe2000c10152c */
[----:B------:R-:W-:Y:S01]  /*6600*/  F2FP.F16.F32.PACK_AB R66, RZ, R66 ;  /* 0x00000042ff42723e */ /* 0x000fe200000000ff */
[----:B------:R-:W-:Y:S01]  /*6610*/  FMUL R56, R56, R72 ;  /* 0x0000004838387220 */ /* 0x000fe20000400000 */
[C---:B------:R-:W-:Y:S01]  /*6620*/  ISETP.GT.AND P2, PT, R3.reuse, 0x8, PT ;  /* 0x000000080300780c */ /* 0x040fe20003f44270 */
[----:B------:R-:W-:Y:S01]  /*6630*/  @P1 STG.E.U16 desc[UR44][R14.64+0x2], R67 ;  /* 0x000002430e001986 */ /* 0x000fe2000c10152c */
[----:B------:R-:W-:Y:S01]  /*6640*/  ISETP.GT.AND P1, PT, R3, 0x9, PT ;  /* 0x000000090300780c */ /* 0x000fe20003f24270 */
[----:B------:R-:W-:Y:S01]  /*6650*/  IMAD R5, R5, 0xf0, RZ ;  /* 0x000000f005057824 */ /* 0x000fe200078e02ff */
[----:B------:R-:W-:Y:S01]  /*6660*/  F2FP.F16.F32.PACK_AB R69, RZ, R69 ;  /* 0x00000045ff45723e */ /* 0x000fe200000000ff */
[----:B------:R-:W-:Y:S01]  /*6670*/  IMAD.WIDE.U32 R10, R4, 0xf0, R14 ;  /* 0x000000f0040a7825 */ /* 0x000fe200078e000e */
[----:B------:R-:W-:-:S03]  /*6680*/  ISETP.GT.AND P4, PT, R6, RZ, P1 ;  /* 0x000000ff0600720c */ /* 0x000fc60000f84270 */
[----:B------:R-:W-:Y:S01]  /*6690*/  FMUL R57, R57, R72 ;  /* 0x0000004839397220 */ /* 0x000fe20000400000 */
[----:B------:R-:W-:Y:S01]  /*66a0*/  F2FP.F16.F32.PACK_AB R68, RZ, R68 ;  /* 0x00000044ff44723e */ /* 0x000fe200000000ff */
[----:B------:R-:W-:Y:S01]  /*66b0*/  @P5 STG.E.U16 desc[UR44][R14.64], R66 ;  /* 0x000000420e005986 */ /* 0x000fe2000c10152c */
[----:B------:R-:W-:Y:S01]  /*66c0*/  ISETP.GT.AND P5, PT, R6, RZ, P2 ;  /* 0x000000ff0600720c */ /* 0x000fe200017a4270 */
[----:B------:R-:W-:Y:S01]  /*66d0*/  IMAD.IADD R11, R5, 0x1, R11 ;  /* 0x00000001050b7824 */ /* 0x000fe200078e020b */
[----:B------:R-:W-:Y:S01]  /*66e0*/  F2FP.F16.F32.PACK_AB R71, RZ, R71 ;  /* 0x00000047ff47723e */ /* 0x000fe200000000ff */
[----:B------:R-:W-:Y:S01]  /*66f0*/  FMUL R58, R58, R72 ;  /* 0x000000483a3a7220 */ /* 0x000fe20000400000 */
[----:B------:R-:W-:Y:S01]  /*6700*/  F2FP.F16.F32.PACK_AB R70, RZ, R70 ;  /* 0x00000046ff46723e */ /* 0x000fe200000000ff */
[----:B------:R-:W-:Y:S01]  /*6710*/  FMUL R59, R59, R72 ;  /* 0x000000483b3b7220 */ /* 0x000fe20000400000 */
[----:B------:R-:W-:Y:S01]  /*6720*/  F2FP.F16.F32.PACK_AB R56, RZ, R56 ;  /* 0x00000038ff38723e */ /* 0x000fe200000000ff */
[-C--:B------:R-:W-:Y:S01]  /*6730*/  FMUL R60, R60, R72.reuse ;  /* 0x000000483c3c7220 */ /* 0x080fe20000400000 */
[----:B------:R-:W-:Y:S01]  /*6740*/  F2FP.F16.F32.PACK_AB R57, RZ, R57 ;  /* 0x00000039ff39723e */ /* 0x000fe200000000ff */
[----:B------:R-:W-:Y:S01]  /*6750*/  @P4 STG.E.U16 desc[UR44][R8.64+0x12], R69 ;  /* 0x0000124508004986 */ /* 0x000fe2000c10152c */
[C---:B------:R-:W-:Y:S01]  /*6760*/  ISETP.GT.AND P4, PT, R6.reuse, 0x8, P1 ;  /* 0x000000080600780c */ /* 0x040fe20000f84270 */
[----:B------:R-:W-:Y:S01]  /*6770*/  FMUL R61, R61, R72 ;  /* 0x000000483d3d7220 */ /* 0x000fe20000400000 */
[----:B------:R-:W-:Y:S01]  /*6780*/  F2FP.F16.F32.PACK_AB R58, RZ, R58 ;  /* 0x0000003aff3a723e */ /* 0x000fe200000000ff */
[----:B------:R-:W-:Y:S01]  /*6790*/  @P5 STG.E.U16 desc[UR44][R8.64+0x10], R68 ;  /* 0x0000104408005986 */ /* 0x000fe2000c10152c */
[----:B------:R-:W-:Y:S01]  /*67a0*/  ISETP.GT.AND P5, PT, R6, 0x8, P2 ;  /* 0x000000080600780c */ /* 0x000fe200017a4270 */
[-C--:B------:R-:W-:Y:S01]  /*67b0*/  FMUL R62, R62, R72.reuse ;  /* 0x000000483e3e7220 */ /* 0x080fe20000400000 */
[----:B------:R-:W-:Y:S01]  /*67c0*/  F2FP.F16.F32.PACK_AB R59, RZ, R59 ;  /* 0x0000003bff3b723e */ /* 0x000fe200000000ff */
[----:B------:R-:W-:Y:S01]  /*67d0*/  FMUL R63, R63, R72 ;  /* 0x000000483f3f7220 */ /* 0x000fe20000400000 */
[----:B------:R-:W-:Y:S01]  /*67e0*/  F2FP.F16.F32.PACK_AB R60, RZ, R60 ;  /* 0x0000003cff3c723e */ /* 0x000fe200000000ff */
[-C--:B------:R-:W-:Y:S01]  /*67f0*/  FMUL R49, R49, R72.reuse ;  /* 0x0000004831317220 */ /* 0x080fe20000400000 */
[----:B------:R-:W-:Y:S01]  /*6800*/  F2FP.F16.F32.PACK_AB R61, RZ, R61 ;  /* 0x0000003dff3d723e */ /* 0x000fe200000000ff */
[----:B------:R-:W-:Y:S01]  /*6810*/  FMUL R48, R48, R72 ;  /* 0x0000004830307220 */ /* 0x000fe20000400000 */
[----:B------:R-:W-:Y:S01]  /*6820*/  F2FP.F16.F32.PACK_AB R62, RZ, R62 ;  /* 0x0000003eff3e723e */ /* 0x000fe200000000ff */
[----:B------:R-:W-:Y:S01]  /*6830*/  @P4 STG.E.U16 desc[UR44][R14.64+0x12], R71 ;  /* 0x000012470e004986 */ /* 0x000fe2000c10152c */
[----:B------:R-:W-:Y:S01]  /*6840*/  ISETP.GT.AND P4, PT, R6, 0x80, P0 ;  /* 0x000000800600780c */ /* 0x000fe20000784270 */
[-C--:B------:R-:W-:Y:S01]  /*6850*/  FMUL R50, R50, R72.reuse ;  /* 0x0000004832327220 */ /* 0x080fe20000400000 */
[C---:B------:R-:W-:Y:S01]  /*6860*/  ISETP.GT.AND P0, PT, R6.reuse, 0x88, P0 ;  /* 0x000000880600780c */ /* 0x040fe20000704270 */
[----:B------:R-:W-:Y:S01]  /*6870*/  @P5 STG.E.U16 desc[UR44][R14.64+0x10], R70 ;  /* 0x000010460e005986 */ /* 0x000fe2000c10152c */
[C---:B------:R-:W-:Y:S01]  /*6880*/  ISETP.GT.AND P5, PT, R6.reuse, 0x80, P3 ;  /* 0x000000800600780c */ /* 0x040fe20001fa4270 */
[-C--:B------:R-:W-:Y:S01]  /*6890*/  FMUL R51, R51, R72.reuse ;  /* 0x0000004833337220 */ /* 0x080fe20000400000 */
[----:B------:R-:W-:Y:S01]  /*68a0*/  ISETP.GT.AND P3, PT, R6, 0x88, P3 ;  /* 0x000000880600780c */ /* 0x000fe20001f64270 */
[-C--:B------:R-:W-:Y:S01]  /*68b0*/  FMUL R52, R52, R72.reuse ;  /* 0x0000004834347220 */ /* 0x080fe20000400000 */
[----:B------:R-:W-:Y:S01]  /*68c0*/  F2FP.F16.F32.PACK_AB R63, RZ, R63 ;  /* 0x0000003fff3f723e */ /* 0x000fe200000000ff */
[-C--:B------:R-:W-:Y:S01]  /*68d0*/  FMUL R53, R53, R72.reuse ;  /* 0x0000004835357220 */ /* 0x080fe20000400000 */
[----:B------:R-:W-:Y:S01]  /*68e0*/  F2FP.F16.F32.PACK_AB R49, RZ, R49 ;  /* 0x00000031ff31723e */ /* 0x000fe200000000ff */
[----:B------:R-:W-:Y:S01]  /*68f0*/  FMUL R54, R54, R72 ;  /* 0x0000004836367220 */ /* 0x000fe20000400000 */
[----:B------:R-:W-:Y:S01]  /*6900*/  F2FP.F16.F32.PACK_AB R48, RZ, R48 ;  /* 0x00000030ff30723e */ /* 0x000fe200000000ff */
[----:B------:R0:W-:Y:S01]  /*6910*/  @P4 STG.E.U16 desc[UR44][R10.64], R56 ;  /* 0x000000380a004986 */ /* 0x0001e2000c10152c */
[----:B------:R-:W-:Y:S01]  /*6920*/  IADD3 R12, P4, R19, R10, RZ ;  /* 0x0000000a130c7210 */ /* 0x000fe20007f9e0ff */
[----:B------:R-:W-:Y:S01]  /*6930*/  FMUL R55, R55, R72 ;  /* 0x0000004837377220 */ /* 0x000fe20000400000 */
[----:B------:R-:W-:Y:S01]  /*6940*/  F2FP.F16.F32.PACK_AB R50, RZ, R50 ;  /* 0x00000032ff32723e */ /* 0x000fe200000000ff */
[----:B------:R1:W-:Y:S01]  /*6950*/  @P5 STG.E.U16 desc[UR44][R10.64+0x2], R57 ;  /* 0x000002390a005986 */ /* 0x0003e2000c10152c */
[C---:B------:R-:W-:Y:S01]  /*6960*/  ISETP.GT.AND P5, PT, R6.reuse, 0x80, P2 ;  /* 0x000000800600780c */ /* 0x040fe200017a4270 */
[--C-:B------:R-:W-:Y:S01]  /*6970*/  IMAD.X R13, R7, 0x1, R11.reuse, P4 ;  /* 0x00000001070d7824 */ /* 0x100fe200020e060b */
[----:B------:R-:W-:Y:S01]  /*6980*/  ISETP.GT.AND P4, PT, R6, 0x80, P1 ;  /* 0x000000800600780c */ /* 0x000fe20000f84270 */
[-C--:B------:R-:W-:Y:S01]  /*6990*/  FMUL R40, R40, R72.reuse ;  /* 0x0000004828287220 */ /* 0x080fe20000400000 */
[----:B------:R-:W-:Y:S01]  /*69a0*/  ISETP.GT.AND P1, PT, R6, 0x88, P1 ;  /* 0x000000880600780c */ /* 0x000fe20000f24270 */
[-C--:B------:R-:W-:Y:S01]  /*69b0*/  FMUL R41, R41, R72.reuse ;  /* 0x0000004829297220 */ /* 0x080fe20000400000 */
[----:B------:R-:W-:Y:S01]  /*69c0*/  @P0 STG.E.U16 desc[UR44][R12.64], R58 ;  /* 0x0000003a0c000986 */ /* 0x000fe2000c10152c */
[----:B------:R-:W-:Y:S01]  /*69d0*/  ISETP.GT.AND P0, PT, R3, 0x11, PT ;  /* 0x000000110300780c */ /* 0x000fe20003f04270 */
[-C--:B------:R-:W-:Y:S01]  /*69e0*/  FMUL R42, R42, R72.reuse ;  /* 0x000000482a2a7220 */ /* 0x080fe20000400000 */
[----:B------:R-:W-:Y:S01]  /*69f0*/  F2FP.F16.F32.PACK_AB R51, RZ, R51 ;  /* 0x00000033ff33723e */ /* 0x000fe200000000ff */
[----:B------:R-:W-:Y:S01]  /*6a00*/  FMUL R43, R43, R72 ;  /* 0x000000482b2b7220 */ /* 0x000fe20000400000 */
[----:B------:R-:W-:Y:S01]  /*6a10*/  F2FP.F16.F32.PACK_AB R52, RZ, R52 ;  /* 0x00000034ff34723e */ /* 0x000fe200000000ff */
[----:B------:R-:W-:Y:S01]  /*6a20*/  FMUL R44, R44, R72 ;  /* 0x000000482c2c7220 */ /* 0x000fe20000400000 */
[--C-:B------:R-:W-:Y:S01]  /*6a30*/  @P5 IMAD.MOV.U32 R20, RZ, RZ, R10.reuse ;  /* 0x000000ffff145224 */ /* 0x100fe200078e000a */
[----:B------:R-:W-:Y:S01]  /*6a40*/  F2FP.F16.F32.PACK_AB R53, RZ, R53 ;  /* 0x00000035ff35723e */ /* 0x000fe200000000ff */
[--C-:B------:R-:W-:Y:S01]  /*6a50*/  @P5 IMAD.MOV.U32 R21, RZ, RZ, R11.reuse ;  /* 0x000000ffff155224 */ /* 0x100fe200078e000b */
[----:B------:R-:W-:Y:S01]  /*6a60*/  F2FP.F16.F32.PACK_AB R54, RZ, R54 ;  /* 0x00000036ff36723e */ /* 0x000fe200000000ff */
[----:B0-----:R-:W-:Y:S01]  /*6a70*/  @P4 IMAD.MOV.U32 R56, RZ, RZ, R10 ;  /* 0x000000ffff384224 */ /* 0x001fe200078e000a */
[----:B------:R-:W-:Y:S01]  /*6a80*/  F2FP.F16.F32.PACK_AB R55, RZ, R55 ;  /* 0x00000037ff37723e */ /* 0x000fe200000000ff */
[----:B-1----:R-:W-:Y:S01]  /*6a90*/  @P4 IMAD.MOV.U32 R57, RZ, RZ, R11 ;  /* 0x000000ffff394224 */ /* 0x002fe200078e000b */
[----:B------:R-:W-:Y:S01]  /*6aa0*/  F2FP.F16.F32.PACK_AB R40, RZ, R40 ;  /* 0x00000028ff28723e */ /* 0x000fe200000000ff */
[--C-:B------:R-:W-:Y:S01]  /*6ab0*/  @P3 IMAD.MOV.U32 R10, RZ, RZ, R12.reuse ;  /* 0x000000ffff0a3224 */ /* 0x100fe200078e000c */
[----:B------:R-:W-:Y:S01]  /*6ac0*/  F2FP.F16.F32.PACK_AB R41, RZ, R41 ;  /* 0x00000029ff29723e */ /* 0x000fe200000000ff */
[--C-:B------:R-:W-:Y:S01]  /*6ad0*/  @P3 IMAD.MOV.U32 R11, RZ, RZ, R13.reuse ;  /* 0x000000ffff0b3224 */ /* 0x100fe200078e000d */
[----:B------:R-:W-:Y:S01]  /*6ae0*/  F2FP.F16.F32.PACK_AB R42, RZ, R42 ;  /* 0x0000002aff2a723e */ /* 0x000fe200000000ff */
[-C--:B------:R-:W-:Y:S01]  /*6af0*/  FMUL R45, R45, R72.reuse ;  /* 0x000000482d2d7220 */ /* 0x080fe20000400000 */
[-C--:B------:R-:W-:Y:S01]  /*6b00*/  FMUL R46, R46, R72.reuse ;  /* 0x000000482e2e7220 */ /* 0x080fe20000400000 */
[----:B------:R-:W-:Y:S01]  /*6b10*/  F2FP.F16.F32.PACK_AB R43, RZ, R43 ;  /* 0x0000002bff2b723e */ /* 0x000fe200000000ff */
[----:B------:R0:W-:Y:S01]  /*6b20*/  @P3 STG.E.U16 desc[UR44][R10.64+0x2], R59 ;  /* 0x0000023b0a003986 */ /* 0x0001e2000c10152c */
[C---:B------:R-:W-:Y:S01]  /*6b30*/  ISETP.GT.AND P3, PT, R6.reuse, 0x88, P2 ;  /* 0x000000880600780c */ /* 0x040fe20001764270 */
[-C--:B------:R-:W-:Y:S01]  /*6b40*/  FMUL R47, R47, R72.reuse ;  /* 0x000000482f2f7220 */ /* 0x080fe20000400000 */
[----:B------:R-:W-:Y:S01]  /*6b50*/  ISETP.GT.AND P2, PT, R3, 0x10, PT ;  /* 0x000000100300780c */ /* 0x000fe20003f44270 */
[----:B------:R-:W-:Y:S01]  /*6b60*/  @P5 STG.E.U16 desc[UR44][R20.64+0x10], R60 ;  /* 0x0000103c14005986 */ /* 0x000fe2000c10152c */
[----:B------:R-:W-:Y:S01]  /*6b70*/  ISETP.GT.AND P5, PT, R6, RZ, P0 ;  /* 0x000000ff0600720c */ /* 0x000fe200007a4270 */
[----:B------:R-:W-:Y:S01]  /*6b80*/  FMUL R32, R32, R72 ;  /* 0x0000004820207220 */ /* 0x000fe20000400000 */
[----:B------:R-:W-:Y:S01]  /*6b90*/  F2FP.F16.F32.PACK_AB R44, RZ, R44 ;  /* 0x0000002cff2c723e */ /* 0x000fe200000000ff */
[----:B------:R-:W-:Y:S01]  /*6ba0*/  @P4 STG.E.U16 desc[UR44][R56.64+0x12], R61 ;  /* 0x0000123d38004986 */ /* 0x000fe2000c10152c */
[----:B------:R-:W-:Y:S01]  /*6bb0*/  ISETP.GT.AND P4, PT, R6, RZ, P2 ;  /* 0x000000ff0600720c */ /* 0x000fe20001784270 */
[-C--:B------:R-:W-:Y:S01]  /*6bc0*/  FMUL R33, R33, R72.reuse ;  /* 0x0000004821217220 */ /* 0x080fe20000400000 */
[----:B------:R-:W-:Y:S01]  /*6bd0*/  F2FP.F16.F32.PACK_AB R45, RZ, R45 ;  /* 0x0000002dff2d723e */ /* 0x000fe200000000ff */
[----:B------:R-:W-:Y:S01]  /*6be0*/  FMUL R34, R34, R72 ;  /* 0x0000004822227220 */ /* 0x000fe20000400000 */
[----:B------:R-:W-:Y:S01]  /*6bf0*/  F2FP.F16.F32.PACK_AB R46, RZ, R46 ;  /* 0x0000002eff2e723e */ /* 0x000fe200000000ff */
[----:B0-----:R-:W-:Y:S01]  /*6c00*/  @P3 IMAD.MOV.U32 R10, RZ, RZ, R12 ;  /* 0x000000ffff0a3224 */ /* 0x001fe200078e000c */
[----:B------:R-:W-:Y:S01]  /*6c10*/  F2FP.F16.F32.PACK_AB R47, RZ, R47 ;  /* 0x0000002fff2f723e */ /* 0x000fe200000000ff */
[----:B------:R-:W-:-:S02]  /*6c20*/  @P3 IMAD.MOV.U32 R11, RZ, RZ, R13 ;  /* 0x000000ffff0b3224 */ /* 0x000fc400078e000d */
[----:B------:R-:W-:Y:S01]  /*6c30*/  FMUL R35, R35, R72 ;  /* 0x0000004823237220 */ /* 0x000fe20000400000 */
[----:B------:R-:W-:Y:S01]  /*6c40*/  F2FP.F16.F32.PACK_AB R32, RZ, R32 ;  /* 0x00000020ff20723e */ /* 0x000fe200000000ff */
[-C--:B------:R-:W-:Y:S01]  /*6c50*/  FMUL R36, R36, R72.reuse ;  /* 0x0000004824247220 */ /* 0x080fe20000400000 */
[----:B------:R-:W-:Y:S01]  /*6c60*/  F2FP.F16.F32.PACK_AB R33, RZ, R33 ;  /* 0x00000021ff21723e */ /* 0x000fe200000000ff */
[----:B------:R0:W-:Y:S01]  /*6c70*/  @P3 STG.E.U16 desc[UR44][R10.64+0x10], R62 ;  /* 0x0000103e0a003986 */ /* 0x0001e2000c10152c */
[----:B------:R-:W-:Y:S01]  /*6c80*/  ISETP.GT.AND P3, PT, R6, 0x8, P2 ;  /* 0x000000080600780c */ /* 0x000fe20001764270 */
[----:B------:R-:W-:Y:S01]  /*6c90*/  FMUL R37, R37, R72 ;  /* 0x0000004825257220 */ /* 0x000fe20000400000 */
[----:B------:R-:W-:Y:S01]  /*6ca0*/  F2FP.F16.F32.PACK_AB R34, RZ, R34 ;  /* 0x00000022ff22723e */ /* 0x000fe200000000ff */
[----:B------:R1:W-:Y:S01]  /*6cb0*/  @P1 STG.E.U16 desc[UR44][R12.64+0x12], R63 ;  /* 0x0000123f0c001986 */ /* 0x0003e2000c10152c */
[----:B------:R-:W-:Y:S01]  /*6cc0*/  ISETP.GT.AND P1, PT, R3, 0x18, PT ;  /* 0x000000180300780c */ /* 0x000fe20003f24270 */
[-C--:B------:R-:W-:Y:S01]  /*6cd0*/  FMUL R38, R38, R72.reuse ;  /* 0x0000004826267220 */ /* 0x080fe20000400000 */
[----:B------:R-:W-:Y:S01]  /*6ce0*/  F2FP.F16.F32.PACK_AB R35, RZ, R35 ;  /* 0x00000023ff23723e */ /* 0x000fe200000000ff */
[----:B------:R1:W-:Y:S01]  /*6cf0*/  @P5 STG.E.U16 desc[UR44][R8.64+0x22], R49 ;  /* 0x0000223108005986 */ /* 0x0003e2000c10152c */
[C---:B------:R-:W-:Y:S01]  /*6d00*/  ISETP.GT.AND P5, PT, R6.reuse, 0x8, P0 ;  /* 0x000000080600780c */ /* 0x040fe200007a4270 */
[----:B------:R-:W-:Y:S01]  /*6d10*/  FMUL R39, R39, R72 ;  /* 0x0000004827277220 */ /* 0x000fe20000400000 */
[----:B------:R-:W-:Y:S01]  /*6d20*/  F2FP.F16.F32.PACK_AB R36, RZ, R36 ;  /* 0x00000024ff24723e */ /* 0x000fe200000000ff */
[----:B------:R1:W-:Y:S01]  /*6d30*/  @P4 STG.E.U16 desc[UR44][R8.64+0x20], R48 ;  /* 0x0000203008004986 */ /* 0x0003e2000c10152c */
[----:B------:R-:W-:Y:S01]  /*6d40*/  ISETP.GT.AND P4, PT, R6, RZ, P1 ;  /* 0x000000ff0600720c */ /* 0x000fe20000f84270 */
[----:B0-----:R-:W-:Y:S01]  /*6d50*/  IMAD.WIDE.U32 R10, R4, 0xf0, R14 ;  /* 0x000000f0040a7825 */ /* 0x001fe200078e000e */
[----:B------:R-:W-:Y:S01]  /*6d60*/  F2FP.F16.F32.PACK_AB R37, RZ, R37 ;  /* 0x00000025ff25723e */ /* 0x000fe200000000ff */
[----:B------:R1:W-:Y:S01]  /*6d70*/  @P3 STG.E.U16 desc[UR44][R14.64+0x20], R50 ;  /* 0x000020320e003986 */ /* 0x0003e2000c10152c */
[----:B------:R-:W-:Y:S01]  /*6d80*/  ISETP.GT.AND P3, PT, R3, 0x19, PT ;  /* 0x000000190300780c */ /* 0x000fe20003f64270 */
[----:B------:R-:W-:Y:S01]  /*6d90*/  IMAD.IADD R11, R5, 0x1, R11 ;  /* 0x00000001050b7824 */ /* 0x000fe200078e020b */
[----:B------:R-:W-:Y:S01]  /*6da0*/  F2FP.F16.F32.PACK_AB R38, RZ, R38 ;  /* 0x00000026ff26723e */ /* 0x000fe200000000ff */
[-C--:B------:R-:W-:Y:S01]  /*6db0*/  FMUL R24, R24, R72.reuse ;  /* 0x0000004818187220 */ /* 0x080fe20000400000 */
[----:B------:R-:W-:Y:S01]  /*6dc0*/  F2FP.F16.F32.PACK_AB R39, RZ, R39 ;  /* 0x00000027ff27723e */ /* 0x000fe200000000ff */
[----:B------:R1:W-:Y:S01]  /*6dd0*/  @P5 STG.E.U16 desc[UR44][R14.64+0x22], R51 ;  /* 0x000022330e005986 */ /* 0x0003e2000c10152c */
[C---:B------:R-:W-:Y:S01]  /*6de0*/  ISETP.GT.AND P5, PT, R6.reuse, RZ, P3 ;  /* 0x000000ff0600720c */ /* 0x040fe20001fa4270 */
[----:B------:R-:W-:Y:S01]  /*6df0*/  FMUL R25, R25, R72 ;  /* 0x0000004819197220 */ /* 0x000fe20000400000 */
[----:B------:R-:W-:Y:S01]  /*6e00*/  F2FP.F16.F32.PACK_AB R24, RZ, R24 ;  /* 0x00000018ff18723e */ /* 0x000fe200000000ff */
[----:B------:R1:W-:Y:S01]  /*6e10*/  @P4 STG.E.U16 desc[UR44][R8.64+0x30], R52 ;  /* 0x0000303408004986 */ /* 0x0003e2000c10152c */
[----:B------:R-:W-:Y:S01]  /*6e20*/  ISETP.GT.AND P4, PT, R6, 0x8, P1 ;  /* 0x000000080600780c */ /* 0x000fe20000f84270 */
[-C--:B------:R-:W-:Y:S01]  /*6e30*/  FMUL R26, R26, R72.reuse ;  /* 0x000000481a1a7220 */ /* 0x080fe20000400000 */
[----:B------:R-:W-:Y:S01]  /*6e40*/  F2FP.F16.F32.PACK_AB R25, RZ, R25 ;  /* 0x00000019ff19723e */ /* 0x000fe200000000ff */
[-C--:B------:R-:W-:Y:S01]  /*6e50*/  FMUL R27, R27, R72.reuse ;  /* 0x000000481b1b7220 */ /* 0x080fe20000400000 */
[-C--:B------:R-:W-:Y:S01]  /*6e60*/  FMUL R28, R28, R72.reuse ;  /* 0x000000481c1c7220 */ /* 0x080fe20000400000 */
[-C--:B------:R-:W-:Y:S01]  /*6e70*/  FMUL R29, R29, R72.reuse ;  /* 0x000000481d1d7220 */ /* 0x080fe20000400000 */
[-C--:B------:R-:W-:Y:S01]  /*6e80*/  FMUL R30, R30, R72.reuse ;  /* 0x000000481e1e7220 */ /* 0x080fe20000400000 */
[----:B------:R-:W-:Y:S01]  /*6e90*/  FMUL R31, R31, R72 ;  /* 0x000000481f1f7220 */ /* 0x000fe20000400000 */
[----:B------:R-:W-:Y:S01]  /*6ea0*/  F2FP.F16.F32.PACK_AB R26, RZ, R26 ;  /* 0x0000001aff1a723e */ /* 0x000fe200000000ff */
[----:B------:R1:W-:Y:S01]  /*6eb0*/  @P5 STG.E.U16 desc[UR44][R8.64+0x32], R53 ;  /* 0x0000323508005986 */ /* 0x0003e2000c10152c */
[----:B------:R-:W-:-:S02]  /*6ec0*/  ISETP.GT.AND P5, PT, R6, 0x8, P3 ;  /* 0x000000080600780c */ /* 0x000fc40001fa4270 */
[----:B------:R-:W-:Y:S01]  /*6ed0*/  F2FP.F16.F32.PACK_AB R27, RZ, R27 ;  /* 0x0000001bff1b723e */ /* 0x000fe200000000ff */
[----:B------:R1:W-:Y:S01]  /*6ee0*/  @P4 STG.E.U16 desc[UR44][R14.64+0x30], R54 ;  /* 0x000030360e004986 */ /* 0x0003e2000c10152c */
[C---:B------:R-:W-:Y:S02]  /*6ef0*/  ISETP.GT.AND P4, PT, R6.reuse, 0x80, P2 ;  /* 0x000000800600780c */ /* 0x040fe40001784270 */
[----:B------:R-:W-:Y:S02]  /*6f00*/  ISETP.GT.AND P2, PT, R6, 0x88, P2 ;  /* 0x000000880600780c */ /* 0x000fe40001744270 */
[----:B------:R-:W-:Y:S02]  /*6f10*/  F2FP.F16.F32.PACK_AB R28, RZ, R28 ;  /* 0x0000001cff1c723e */ /* 0x000fe400000000ff */
[----:B------:R-:W-:Y:S02]  /*6f20*/  F2FP.F16.F32.PACK_AB R29, RZ, R29 ;  /* 0x0000001dff1d723e */ /* 0x000fe400000000ff */
[----:B------:R-:W-:Y:S01]  /*6f30*/  F2FP.F16.F32.PACK_AB R30, RZ, R30 ;  /* 0x0000001eff1e723e */ /* 0x000fe200000000ff */
[----:B------:R1:W-:Y:S01]  /*6f40*/  @P5 STG.E.U16 desc[UR44][R14.64+0x32], R55 ;  /* 0x000032370e005986 */ /* 0x0003e2000c10152c */
[----:B------:R-:W-:-:S02]  /*6f50*/  IADD3 R4, P5, R19, R10, RZ ;  /* 0x0000000a13047210 */ /* 0x000fc40007fbe0ff */
[----:B------:R-:W-:Y:S01]  /*6f60*/  F2FP.F16.F32.PACK_AB R31, RZ, R31 ;  /* 0x0000001fff1f723e */ /* 0x000fe200000000ff */
[----:B------:R1:W-:Y:S01]  /*6f70*/  @P4 STG.E.U16 desc[UR44][R10.64+0x20], R40 ;  /* 0x000020280a004986 */ /* 0x0003e2000c10152c */
[C---:B------:R-:W-:Y:S01]  /*6f80*/  ISETP.GT.AND P4, PT, R6.reuse, 0x80, P0 ;  /* 0x000000800600780c */ /* 0x040fe20000784270 */
[----:B------:R-:W-:Y:S01]  /*6f90*/  IMAD.X R5, R7, 0x1, R11, P5 ;  /* 0x0000000107057824 */ /* 0x000fe200028e060b */
[C---:B------:R-:W-:Y:S02]  /*6fa0*/  ISETP.GT.AND P0, PT, R6.reuse, 0x88, P0 ;  /* 0x000000880600780c */ /* 0x040fe40000704270 */
[----:B------:R-:W-:-:S09]  /*6fb0*/  ISETP.GT.AND P5, PT, R6, 0x88, P3 ;  /* 0x000000880600780c */ /* 0x000fd20001fa4270 */
[----:B------:R1:W-:Y:S01]  /*6fc0*/  @P4 STG.E.U16 desc[UR44][R10.64+0x22], R41 ;  /* 0x000022290a004986 */ /* 0x0003e2000c10152c */
[C---:B------:R-:W-:Y:S02]  /*6fd0*/  ISETP.GT.AND P4, PT, R6.reuse, 0x80, P1 ;  /* 0x000000800600780c */ /* 0x040fe40000f84270 */
[C---:B------:R-:W-:Y:S01]  /*6fe0*/  ISETP.GT.AND P1, PT, R6.reuse, 0x88, P1 ;  /* 0x000000880600780c */ /* 0x040fe20000f24270 */
[----:B------:R1:W-:Y:S01]  /*6ff0*/  @P2 STG.E.U16 desc[UR44][R4.64+0x20], R42 ;  /* 0x0000202a04002986 */ /* 0x0003e2000c10152c */
[----:B------:R-:W-:Y:S02]  /*7000*/  ISETP.GT.AND P2, PT, R6, 0x80, P3 ;  /* 0x000000800600780c */ /* 0x000fe40001f44270 */
[C---:B------:R-:W-:Y:S01]  /*7010*/  ISETP.GT.AND P3, PT, R3.reuse, 0x20, PT ;  /* 0x000000200300780c */ /* 0x040fe20003f64270 */
[----:B------:R1:W-:Y:S01]  /*7020*/  @P0 STG.E.U16 desc[UR44][R4.64+0x22], R43 ;  /* 0x0000222b04000986 */ /* 0x0003e2000c10152c */
[----:B------:R-:W-:-:S05]  /*7030*/  ISETP.GT.AND P0, PT, R3, 0x21, PT ;  /* 0x000000210300780c */ /* 0x000fca0003f04270 */
[----:B------:R1:W-:Y:S01]  /*7040*/  @P4 STG.E.U16 desc[UR44][R10.64+0x30], R44 ;  /* 0x0000302c0a004986 */ /* 0x0003e2000c10152c */
[----:B------:R-:W-:-:S03]  /*7050*/  ISETP.GT.AND P4, PT, R6, 0x8, P3 ;  /* 0x000000080600780c */ /* 0x000fc60001f84270 */
[----:B------:R1:W-:Y:S01]  /*7060*/  @P2 STG.E.U16 desc[UR44][R10.64+0x32], R45 ;  /* 0x0000322d0a002986 */ /* 0x0003e2000c10152c */
[----:B------:R-:W-:-:S03]  /*7070*/  ISETP.GT.AND P2, PT, R6, RZ, P0 ;  /* 0x000000ff0600720c */ /* 0x000fc60000744270 */
[----:B------:R1:W-:Y:S01]  /*7080*/  @P1 STG.E.U16 desc[UR44][R4.64+0x30], R46 ;  /* 0x0000302e04001986 */ /* 0x0003e2000c10152c */
[----:B------:R-:W-:-:S03]  /*7090*/  ISETP.GT.AND P1, PT, R6, RZ, P3 ;  /* 0x000000ff0600720c */ /* 0x000fc60001f24270 */
[----:B------:R1:W-:Y:S01]  /*70a0*/  @P5 STG.E.U16 desc[UR44][R4.64+0x32], R47 ;  /* 0x0000322f04005986 */ /* 0x0003e2000c10152c */
[----:B------:R-:W-:-:S05]  /*70b0*/  ISETP.GT.AND P5, PT, R6, 0x8, P0 ;  /* 0x000000080600780c */ /* 0x000fca00007a4270 */
[----:B------:R1:W-:Y:S01]  /*70c0*/  @P2 STG.E.U16 desc[UR44][R8.64+0x42], R33 ;  /* 0x0000422108002986 */ /* 0x0003e2000c10152c */
[----:B------:R-:W-:-:S03]  /*70d0*/  ISETP.GT.AND P2, PT, R3, 0x29, PT ;  /* 0x000000290300780c */ /* 0x000fc60003f44270 */
[----:B------:R1:W-:Y:S01]  /*70e0*/  @P1 STG.E.U16 desc[UR44][R8.64+0x40], R32 ;  /* 0x0000402008001986 */ /* 0x0003e2000c10152c */
[----:B------:R-:W-:-:S03]  /*70f0*/  ISETP.GT.AND P1, PT, R3, 0x28, PT ;  /* 0x000000280300780c */ /* 0x000fc60003f24270 */
[----:B------:R1:W-:Y:S01]  /*7100*/  @P4 STG.E.U16 desc[UR44][R14.64+0x40], R34 ;  /* 0x000040220e004986 */ /* 0x0003e2000c10152c */
[----:B------:R-:W-:-:S03]  /*7110*/  ISETP.GT.AND P4, PT, R6, RZ, P2 ;  /* 0x000000ff0600720c */ /* 0x000fc60001784270 */
[----:B------:R1:W-:Y:S01]  /*7120*/  @P5 STG.E.U16 desc[UR44][R14.64+0x42], R35 ;  /* 0x000042230e005986 */ /* 0x0003e2000c10152c */
[----:B------:R-:W-:-:S09]  /*7130*/  ISETP.GT.AND P5, PT, R6, RZ, P1 ;  /* 0x000000ff0600720c */ /* 0x000fd20000fa4270 */
[----:B------:R1:W-:Y:S01]  /*7140*/  @P4 STG.E.U16 desc[UR44][R8.64+0x52], R37 ;  /* 0x0000522508004986 */ /* 0x0003e2000c10152c */
[----:B------:R-:W-:-:S03]  /*7150*/  ISETP.GT.AND P4, PT, R6, 0x8, P2 ;  /* 0x000000080600780c */ /* 0x000fc60001784270 */
[----:B------:R1:W-:Y:S01]  /*7160*/  @P5 STG.E.U16 desc[UR44][R8.64+0x50], R36 ;  /* 0x0000502408005986 */ /* 0x0003e2000c10152c */
[----:B------:R-:W-:-:S09]  /*7170*/  ISETP.GT.AND P5, PT, R6, 0x8, P1 ;  /* 0x000000080600780c */ /* 0x000fd20000fa4270 */
[----:B------:R1:W-:Y:S01]  /*7180*/  @P4 STG.E.U16 desc[UR44][R14.64+0x52], R39 ;  /* 0x000052270e004986 */ /* 0x0003e2000c10152c */
[C---:B------:R-:W-:Y:S02]  /*7190*/  ISETP.GT.AND P4, PT, R6.reuse, 0x80, P3 ;  /* 0x000000800600780c */ /* 0x040fe40001f84270 */
[C---:B------:R-:W-:Y:S01]  /*71a0*/  ISETP.GT.AND P3, PT, R6.reuse, 0x88, P3 ;  /* 0x000000880600780c */ /* 0x040fe20001f64270 */
[----:B------:R1:W-:Y:S01]  /*71b0*/  @P5 STG.E.U16 desc[UR44][R14.64+0x50], R38 ;  /* 0x000050260e005986 */ /* 0x0003e2000c10152c */
[C---:B------:R-:W-:Y:S02]  /*71c0*/  ISETP.GT.AND P5, PT, R6.reuse, 0x80, P0 ;  /* 0x000000800600780c */ /* 0x040fe400007a4270 */
[----:B------:R-:W-:-:S07]  /*71d0*/  ISETP.GT.AND P0, PT, R6, 0x88, P0 ;  /* 0x000000880600780c */ /* 0x000fce0000704270 */
[----:B------:R1:W-:Y:S01]  /*71e0*/  @P4 STG.E.U16 desc[UR44][R10.64+0x40], R24 ;  /* 0x000040180a004986 */ /* 0x0003e2000c10152c */
[C---:B------:R-:W-:Y:S02]  /*71f0*/  ISETP.GT.AND P4, PT, R6.reuse, 0x80, P1 ;  /* 0x000000800600780c */ /* 0x040fe40000f84270 */
[C---:B------:R-:W-:Y:S01]  /*7200*/  ISETP.GT.AND P1, PT, R6.reuse, 0x88, P1 ;  /* 0x000000880600780c */ /* 0x040fe20000f24270 */
[----:B------:R1:W-:Y:S01]  /*7210*/  @P5 STG.E.U16 desc[UR44][R10.64+0x42], R25 ;  /* 0x000042190a005986 */ /* 0x0003e2000c10152c */
[C---:B------:R-:W-:Y:S02]  /*7220*/  ISETP.GT.AND P5, PT, R6.reuse, 0x80, P2 ;  /* 0x000000800600780c */ /* 0x040fe400017a4270 */
[----:B------:R-:W-:Y:S01]  /*7230*/  ISETP.GT.AND P2, PT, R6, 0x88, P2 ;  /* 0x000000880600780c */ /* 0x000fe20001744270 */
[----:B------:R1:W-:Y:S04]  /*7240*/  @P3 STG.E.U16 desc[UR44][R4.64+0x40], R26 ;  /* 0x0000401a04003986 */ /* 0x0003e8000c10152c */
[----:B------:R1:W-:Y:S04]  /*7250*/  @P0 STG.E.U16 desc[UR44][R4.64+0x42], R27 ;  /* 0x0000421b04000986 */ /* 0x0003e8000c10152c */
[----:B------:R1:W-:Y:S04]  /*7260*/  @P4 STG.E.U16 desc[UR44][R10.64+0x50], R28 ;  /* 0x0000501c0a004986 */ /* 0x0003e8000c10152c */
[----:B------:R1:W-:Y:S04]  /*7270*/  @P5 STG.E.U16 desc[UR44][R10.64+0x52], R29 ;  /* 0x0000521d0a005986 */ /* 0x0003e8000c10152c */
[----:B------:R1:W-:Y:S04]  /*7280*/  @P1 STG.E.U16 desc[UR44][R4.64+0x50], R30 ;  /* 0x0000501e04001986 */ /* 0x0003e8000c10152c */
[----:B------:R1:W-:Y:S02]  /*7290*/  @P2 STG.E.U16 desc[UR44][R4.64+0x52], R31 ;  /* 0x0000521f04002986 */ /* 0x0003e4000c10152c */
.L_x_120:
[----:B------:R-:W-:Y:S05]  /*72a0*/  BSYNC B0 ;  /* 0x0000000000007941 */ /* 0x000fea0003800000 */
.L_x_28:
[----:B------:R-:W-:Y:S01]  /*72b0*/  IADD3 R16, P0, R16, UR42, RZ ;  /* 0x0000002a10107c10 */ /* 0x000fe2000ff1e0ff */
[----:B------:R-:W-:Y:S01]  /*72c0*/  ULDC.64 UR4, c[0x0][0x650] ;  /* 0x0001940000047ab9 */ /* 0x000fe20000000a00 */
[----:B0-----:R-:W-:Y:S01]  /*72d0*/  PRMT R3, RZ, 0x7610, R3 ;  /* 0x00007610ff037816 */ /* 0x001fe20000000003 */
[----:B------:R-:W-:Y:S01]  /*72e0*/  IMAD.MOV.U32 R82, RZ, RZ, -0x1 ;  /* 0xffffffffff527424 */ /* 0x000fe200078e00ff */
[----:B------:R-:W-:Y:S01]  /*72f0*/  IADD3.X R17, R17, UR38, RZ, P0, !PT ;  /* 0x0000002611117c10 */ /* 0x000fe200087fe4ff */
[----:B------:R-:W-:Y:S01]  /*7300*/  IMAD.MOV.U32 R19, RZ, RZ, -0x1 ;  /* 0xffffffffff137424 */ /* 0x000fe200078e00ff */
[----:B------:R-:W-:-:S04]  /*7310*/  ISETP.GE.U32.AND P0, PT, R16, UR4, PT ;  /* 0x0000000410007c0c */ /* 0x000fc8000bf06070 */
[----:B------:R-:W-:-:S13]  /*7320*/  ISETP.GE.U32.AND.EX P0, PT, R17, UR5, PT, P0 ;  /* 0x0000000511007c0c */ /* 0x000fda000bf06100 */
[----:B------:R-:W-:Y:S05]  /*7330*/  @P0 BRA `(.L_x_121) ;  /* 0x0000000400500947 */ /* 0x000fea0003800000 */
[----:B-1----:R-:W0:Y:S01]  /*7340*/  LDC.64 R10, c[0x0][0x628] ;  /* 0x00018a00ff0a7b82 */ /* 0x002e220000000a00 */
[----:B------:R-:W1:Y:S01]  /*7350*/  S2R R12, SR_CTAID.X ;  /* 0x00000000000c7919 */ /* 0x000e620000002500 */
[----:B------:R-:W-:Y:S02]  /*7360*/  IMAD.MOV.U32 R8, RZ, RZ, R16 ;  /* 0x000000ffff087224 */ /* 0x000fe400078e0010 */
[----:B------:R-:W-:Y:S01]  /*7370*/  IMAD.MOV.U32 R9, RZ, RZ, R17 ;  /* 0x000000ffff097224 */ /* 0x000fe200078e0011 */
[----:B------:R-:W0:Y:S03]  /*7380*/  S2R R20, SR_CTAID.Y ;  /* 0x0000000000147919 */ /* 0x000e260000002600 */
[----:B------:R-:W1:Y:S08]  /*7390*/  LDC R0, c[0x0][0x630] ;  /* 0x00018c00ff007b82 */ /* 0x000e700000000800 */
[----:B--2---:R-:W2:Y:S01]  /*73a0*/  LDC.64 R14, c[0x0][0x620] ;  /* 0x00018800ff0e7b82 */ /* 0x004ea20000000a00 */
        /* <DEDUP_REMOVED lines=13> */
.L_x_122:
[-CC-:B------:R-:W-:Y:S01]  /*7480*/  SHF.R.U64 R19, R8, R0.reuse, R9.reuse ;  /* 0x0000000008137219 */ /* 0x180fe20000001209 */
[----:B------:R-:W0:Y:S01]  /*7490*/  LDC.64 R26, c[0x0][0x640] ;  /* 0x00019000ff1a7b82 */ /* 0x000e220000000a00 */
[----:B------:R-:W-:Y:S01]  /*74a0*/  SHF.R.U32.HI R0, RZ, R0, R9 ;  /* 0x00000000ff007219 */ /* 0x000fe20000011609 */
[----:B------:R-:W-:Y:S01]  /*74b0*/  ULDC UR4, c[0x0][0x150] ;  /* 0x0000540000047ab9 */ /* 0x000fe20000000800 */
[----:B------:R-:W-:Y:S02]  /*74c0*/  IADD3 R3, P0, RZ, -R19, RZ ;  /* 0x80000013ff037210 */ /* 0x000fe40007f1e0ff */
[----:B------:R-:W-:-:S03]  /*74d0*/  I2FP.F32.U32 R7, R12 ;  /* 0x0000000c00077245 */ /* 0x000fc60000201000 */
[----:B------:R-:W1:Y:S01]  /*74e0*/  LDC R6, c[0x0][0x618] ;  /* 0x00018600ff067b82 */ /* 0x000e620000000800 */
[----:B------:R-:W-:Y:S02]  /*74f0*/  IMAD.X R5, RZ, RZ, ~R0, P0 ;  /* 0x000000ffff057224 */ /* 0x000fe400000e0e00 */
[----:B------:R-:W-:Y:S01]  /*7500*/  FMUL R7, R7, UR4 ;  /* 0x0000000407077c20 */ /* 0x000fe20008400000 */
[----:B------:R-:W-:Y:S01]  /*7510*/  ULDC UR4, c[0x0][0x154] ;  /* 0x0000550000047ab9 */ /* 0x000fe20000000800 */
[-C--:B------:R-:W-:Y:S02]  /*7520*/  IMAD R0, R5, R14.reuse, RZ ;  /* 0x0000000e05007224 */ /* 0x080fe400078e02ff */
[C---:B------:R-:W-:Y:S01]  /*7530*/  IMAD.WIDE.U32 R4, R3.reuse, R14, R16 ;  /* 0x0000000e03047225 */ /* 0x040fe200078e0010 */
[----:B------:R-:W2:Y:S01]  /*7540*/  LDC R8, c[0x0][0x608] ;  /* 0x00018200ff087b82 */ /* 0x000ea20000000800 */
[----:B------:R-:W3:Y:S02]  /*7550*/  F2I.U32.TRUNC.NTZ R7, R7 ;  /* 0x0000000700077305 */ /* 0x000ee4000020f000 */
[----:B------:R-:W-:Y:S01]  /*7560*/  IMAD R3, R3, R15, R0 ;  /* 0x0000000f03037224 */ /* 0x000fe200078e0200 */
[----:B------:R-:W-:-:S03]  /*7570*/  I2FP.F32.U32 R0, R20 ;  /* 0x0000001400007245 */ /* 0x000fc60000201000 */
[----:B------:R-:W-:Y:S01]  /*7580*/  IMAD.IADD R3, R5, 0x1, R3 ;  /* 0x0000000105037824 */ /* 0x000fe200078e0203 */
[----:B------:R-:W4:Y:S01]  /*7590*/  LDC R11, c[0x0][0x658] ;  /* 0x00019600ff0b7b82 */ /* 0x000f220000000800 */
[----:B0-----:R-:W-:-:S04]  /*75a0*/  ISETP.NE.U32.AND P0, PT, R26, RZ, PT ;  /* 0x000000ff1a00720c */ /* 0x001fc80003f05070 */
[----:B------:R-:W-:-:S03]  /*75b0*/  ISETP.NE.AND.EX P0, PT, R27, RZ, PT, P0 ;  /* 0x000000ff1b00720c */ /* 0x000fc60003f05300 */
[----:B------:R-:W0:Y:S01]  /*75c0*/  LDC R9, c[0x0][0x144] ;  /* 0x00005100ff097b82 */ /* 0x000e220000000800 */
[-C--:B-1----:R-:W-:Y:S01]  /*75d0*/  SHF.R.U64 R10, R4, R6.reuse, R3 ;  /* 0x00000006040a7219 */ /* 0x082fe20000001203 */
[----:B---3--:R-:W-:Y:S01]  /*75e0*/  IMAD.MOV R7, RZ, RZ, -R7 ;  /* 0x000000ffff077224 */ /* 0x008fe200078e0a07 */
[----:B------:R-:W-:Y:S01]  /*75f0*/  SHF.R.U32.HI R3, RZ, R6, R3 ;  /* 0x00000006ff037219 */ /* 0x000fe20000011603 */
[----:B------:R-:W-:-:S04]  /*7600*/  FMUL R6, R0, UR4 ;  /* 0x0000000400067c20 */ /* 0x000fc80008400000 */
[----:B------:R-:W1:Y:S01]  /*7610*/  LDC R21, c[0x0][0x148] ;  /* 0x00005200ff157b82 */ /* 0x000e620000000800 */
[----:B------:R3:W0:Y:S01]  /*7620*/  F2I.U32.TRUNC.NTZ R14, R6 ;  /* 0x00000006000e7305 */ /* 0x000622000020f000 */
[-CC-:B--2---:R-:W-:Y:S02]  /*7630*/  SHF.R.U64 R13, R10, R8.reuse, R3.reuse ;  /* 0x000000080a0d7219 */ /* 0x184fe40000001203 */
[----:B------:R-:W-:-:S04]  /*7640*/  SHF.R.U32.HI R0, RZ, R8, R3 ;  /* 0x00000008ff007219 */ /* 0x000fc80000011603 */
[----:B------:R-:W2:Y:S01]  /*7650*/  LDC R24, c[0x0][0x600] ;  /* 0x00018000ff187b82 */ /* 0x000ea20000000800 */
[-CC-:B----4-:R-:W-:Y:S02]  /*7660*/  SHF.R.U64 R15, R13, R11.reuse, R0.reuse ;  /* 0x0000000b0d0f7219 */ /* 0x190fe40000001200 */
[----:B------:R-:W-:-:S03]  /*7670*/  SHF.R.U32.HI R5, RZ, R11, R0 ;  /* 0x0000000bff057219 */ /* 0x000fc60000011600 */
[----:B------:R-:W-:Y:S02]  /*7680*/  IMAD.MOV.U32 R4, RZ, RZ, R15 ;  /* 0x000000ffff047224 */ /* 0x000fe400078e000f */
[----:B------:R-:W4:Y:S01]  /*7690*/  LDC R28, c[0x0][0x648] ;  /* 0x00019200ff1c7b82 */ /* 0x000f220000000800 */
[----:B0-----:R-:W-:-:S07]  /*76a0*/  IMAD R25, R9, R7, R12 ;  /* 0x0000000709197224 */ /* 0x001fce00078e020c */
[----:B------:R-:W0:Y:S08]  /*76b0*/  LDC R29, c[0x0][0x638] ;  /* 0x00018e00ff1d7b82 */ /* 0x000e300000000800 */
[----:B------:R-:W0:Y:S01]  /*76c0*/  LDC R30, c[0x0][0x610] ;  /* 0x00018400ff1e7b82 */ /* 0x000e220000000800 */
[----:B-123--:R-:W-:Y:S05]  /*76d0*/  @!P0 BRA `(.L_x_123) ;  /* 0x0000000000288947 */ /* 0x00efea0003800000 */
        /* <DEDUP_REMOVED lines=10> */
.L_x_123:
[----:B------:R-:W-:Y:S01]  /*7780*/  ISETP.NE.AND P0, PT, R2, 0x1, PT ;  /* 0x000000010200780c */ /* 0x000fe20003f05270 */
[----:B------:R-:W-:Y:S01]  /*7790*/  IMAD.MOV R14, RZ, RZ, -R14 ;  /* 0x000000ffff0e7224 */ /* 0x000fe200078e0a0e */
[----:B----4-:R-:W-:Y:S01]  /*77a0*/  SHF.R.U64 R0, R4, R28, R5 ;  /* 0x0000001c04007219 */ /* 0x010fe20000001205 */
[----:B------:R-:W-:Y:S01]  /*77b0*/  VIADD R5, R24, 0xffffffff ;  /* 0xffffffff18057836 */ /* 0x000fe20000000000 */
[----:B------:R-:W-:-:S03]  /*77c0*/  LOP3.LUT R3, R13, R80, RZ, 0xc0, !PT ;  /* 0x000000500d037212 */ /* 0x000fc600078ec0ff */
[----:B------:R-:W-:Y:S01]  /*77d0*/  IMAD.MOV R4, RZ, RZ, -R0 ;  /* 0x000000ffff047224 */ /* 0x000fe200078e0a00 */
[----:B------:R-:W-:Y:S01]  /*77e0*/  LOP3.LUT R10, R10, R5, RZ, 0xc0, !PT ;  /* 0x000000050a0a7212 */ /* 0x000fe200078ec0ff */
[----:B------:R-:W-:Y:S02]  /*77f0*/  IMAD R0, R76, R0, R3 ;  /* 0x000000004c007224 */ /* 0x000fe400078e0203 */
[----:B0-----:R-:W-:Y:S02]  /*7800*/  IMAD R3, R4, R29, R15 ;  /* 0x0000001d04037224 */ /* 0x001fe400078e020f */
[----:B------:R-:W-:Y:S02]  /*7810*/  @P0 IMAD R25, R21, R14, R20 ;  /* 0x0000000e15190224 */ /* 0x000fe400078e0214 */
[----:B------:R-:W-:Y:S02]  /*7820*/  IMAD R5, R3, R24, R10 ;  /* 0x0000001803057224 */ /* 0x000fe400078e020a */
[----:B------:R-:W-:-:S02]  /*7830*/  IMAD R0, R0, R30, R25 ;  /* 0x0000001e00007224 */ /* 0x000fc400078e0219 */
[----:B------:R-:W-:-:S03]  /*7840*/  IMAD.MOV.U32 R4, RZ, RZ, 0x1 ;  /* 0x00000001ff047424 */ /* 0x000fc600078e00ff */
[----:B------:R-:W-:Y:S02]  /*7850*/  SEL R82, R5, R0, !P0 ;  /* 0x0000000005527207 */ /* 0x000fe40004000000 */
[----:B------:R-:W-:Y:S02]  /*7860*/  PRMT R3, R4, 0x7610, R3 ;  /* 0x0000761004037816 */ /* 0x000fe40000000003 */
[----:B------:R-:W-:-:S07]  /*7870*/  SEL R0, R0, R5, !P0 ;  /* 0x0000000500007207 */ /* 0x000fce0004000000 */
.L_x_121:
[----:B------:R-:W-:Y:S01]  /*7880*/  LOP3.LUT P0, RZ, R3, 0xff, RZ, 0xc0, !PT ;  /* 0x000000ff03ff7812 */ /* 0x000fe2000780c0ff */
[----:B------:R-:W-:-:S12]  /*7890*/  IMAD.MOV.U32 R83, RZ, RZ, R0 ;  /* 0x000000ffff537224 */ /* 0x000fd800078e0000 */
[----:B------:R-:W-:Y:S05]  /*78a0*/  @P0 BRA `(.L_x_124) ;  /* 0xffffff9800380947 */ /* 0x000fea000383ffff */
[----:B------:R-:W-:Y:S05]  /*78b0*/  EXIT ;  /* 0x000000000000794d */ /* 0x000fea0003800000 */
.L_x_3:
        /* <DEDUP_REMOVED lines=26> */
.L_x_126:
[--C-:B------:R-:W-:Y:S01]  /*7a60*/  SHF.R.U64 R14, R12, R20, R13.reuse ;  /* 0x000000140c0e7219 */ /* 0x100fe2000000120d */
[----:B------:R-:W0:Y:S01]  /*7a70*/  LDC R24, c[0x0][0x618] ;  /* 0x00018600ff187b82 */ /* 0x000e220000000800 */
[----:B------:R-:W-:Y:S01]  /*7a80*/  I2FP.F32.U32 R8, R6 ;  /* 0x0000000600087245 */ /* 0x000fe20000201000 */
[----:B------:R-:W-:Y:S01]  /*7a90*/  ULDC UR4, c[0x0][0x150] ;  /* 0x0000540000047ab9 */ /* 0x000fe20000000800 */
[----:B------:R-:W-:Y:S02]  /*7aa0*/  SHF.R.U32.HI R7, RZ, R20, R13 ;  /* 0x00000014ff077219 */ /* 0x000fe4000001160d */
[----:B------:R-:W-:Y:S01]  /*7ab0*/  IADD3 R11, P0, RZ, -R14, RZ ;  /* 0x8000000eff0b7210 */ /* 0x000fe20007f1e0ff */
[----:B------:R-:W-:Y:S01]  /*7ac0*/  FMUL R13, R8, UR4 ;  /* 0x00000004080d7c20 */ /* 0x000fe20008400000 */
[----:B------:R-:W-:Y:S01]  /*7ad0*/  ULDC UR4, c[0x0][0x154] ;  /* 0x0000550000047ab9 */ /* 0x000fe20000000800 */
[----:B------:R-:W1:Y:S02]  /*7ae0*/  LDC.64 R26, c[0x0][0x640] ;  /* 0x00019000ff1a7b82 */ /* 0x000e640000000a00 */
[----:B------:R-:W-:-:S02]  /*7af0*/  IMAD.X R7, RZ, RZ, ~R7, P0 ;  /* 0x000000ffff077224 */ /* 0x000fc400000e0e07 */
[----:B------:R-:W2:Y:S01]  /*7b00*/  F2I.U32.TRUNC.NTZ R13, R13 ;  /* 0x0000000d000d7305 */ /* 0x000ea2000020f000 */
[----:B------:R-:W-:-:S03]  /*7b10*/  IMAD.WIDE.U32 R8, R11, R22, R16 ;  /* 0x000000160b087225 */ /* 0x000fc600078e0010 */
[----:B------:R-:W3:Y:S01]  /*7b20*/  LDC R15, c[0x0][0x144] ;  /* 0x00005100ff0f7b82 */ /* 0x000ee20000000800 */
[----:B------:R-:W-:-:S04]  /*7b30*/  IMAD R10, R7, R22, RZ ;  /* 0x00000016070a7224 */ /* 0x000fc800078e02ff */
[----:B------:R-:W-:Y:S02]  /*7b40*/  IMAD R7, R11, R23, R10 ;  /* 0x000000170b077224 */ /* 0x000fe400078e020a */
[----:B------:R-:W-:Y:S01]  /*7b50*/  IMAD.MOV.U32 R10, RZ, RZ, -0x1 ;  /* 0xffffffffff0a7424 */ /* 0x000fe200078e00ff */
[----:B------:R-:W4:Y:S01]  /*7b60*/  LDC R20, c[0x0][0x608] ;  /* 0x00018200ff147b82 */ /* 0x000f220000000800 */
[----:B------:R-:W-:Y:S01]  /*7b70*/  IMAD.IADD R7, R9, 0x1, R7 ;  /* 0x0000000109077824 */ /* 0x000fe200078e0207 */
[----:B------:R-:W-:-:S04]  /*7b80*/  I2FP.F32.U32 R9, R5 ;  /* 0x0000000500097245 */ /* 0x000fc80000201000 */
[-C--:B0-----:R-:W-:Y:S01]  /*7b90*/  SHF.R.U64 R12, R8, R24.reuse, R7 ;  /* 0x00000018080c7219 */ /* 0x081fe20000001207 */
[----:B--2---:R-:W-:Y:S01]  /*7ba0*/  IMAD.MOV R8, RZ, RZ, -R13 ;  /* 0x000000ffff087224 */ /* 0x004fe200078e0a0d */
[----:B------:R-:W0:Y:S01]  /*7bb0*/  LDC R11, c[0x0][0x658] ;  /* 0x00019600ff0b7b82 */ /* 0x000e220000000800 */
[----:B-1----:R-:W-:Y:S01]  /*7bc0*/  ISETP.NE.U32.AND P0, PT, R26, RZ, PT ;  /* 0x000000ff1a00720c */ /* 0x002fe20003f05070 */
[----:B------:R-:W-:Y:S01]  /*7bd0*/  FMUL R9, R9, UR4 ;  /* 0x0000000409097c20 */ /* 0x000fe20008400000 */
[----:B------:R-:W-:Y:S02]  /*7be0*/  SHF.R.U32.HI R7, RZ, R24, R7 ;  /* 0x00000018ff077219 */ /* 0x000fe40000011607 */
[----:B------:R-:W-:-:S03]  /*7bf0*/  ISETP.NE.AND.EX P0, PT, R27, RZ, PT, P0 ;  /* 0x000000ff1b00720c */ /* 0x000fc60003f05300 */
[----:B------:R-:W1:Y:S01]  /*7c00*/  LDC R22, c[0x0][0x148] ;  /* 0x00005200ff167b82 */ /* 0x000e620000000800 */
[----:B---3--:R-:W-:Y:S02]  /*7c10*/  IMAD R23, R15, R8, R6 ;  /* 0x000000080f177224 */ /* 0x008fe400078e0206 */
[----:B------:R-:W-:-:S05]  /*7c20*/  IMAD.MOV.U32 R8, RZ, RZ, 0x1 ;  /* 0x00000001ff087424 */ /* 0x000fca00078e00ff */
[----:B------:R-:W2:Y:S01]  /*7c30*/  LDC R21, c[0x0][0x600] ;  /* 0x00018000ff157b82 */ /* 0x000ea20000000800 */
[-CC-:B----4-:R-:W-:Y:S02]  /*7c40*/  SHF.R.U64 R15, R12, R20.reuse, R7.reuse ;  /* 0x000000140c0f7219 */ /* 0x190fe40000001207 */
[----:B------:R-:W-:Y:S02]  /*7c50*/  SHF.R.U32.HI R6, RZ, R20, R7 ;  /* 0x00000014ff067219 */ /* 0x000fe40000011607 */
[----:B------:R3:W4:Y:S03]  /*7c60*/  F2I.U32.TRUNC.NTZ R20, R9 ;  /* 0x0000000900147305 */ /* 0x000726000020f000 */
[----:B------:R-:W1:Y:S01]  /*7c70*/  LDC R25, c[0x0][0x648] ;  /* 0x00019200ff197b82 */ /* 0x000e620000000800 */
[-C--:B0-----:R-:W-:Y:S02]  /*7c80*/  SHF.R.U64 R19, R15, R11.reuse, R6 ;  /* 0x0000000b0f137219 */ /* 0x081fe40000001206 */
[----:B------:R-:W-:-:S02]  /*7c90*/  SHF.L.U32 R10, R10, R11, RZ ;  /* 0x0000000b0a0a7219 */ /* 0x000fc400000006ff */
[-C--:B------:R-:W-:Y:S01]  /*7ca0*/  SHF.R.U32.HI R7, RZ, R11.reuse, R6 ;  /* 0x0000000bff077219 */ /* 0x080fe20000011606 */
[----:B------:R-:W-:Y:S01]  /*7cb0*/  IMAD.MOV.U32 R6, RZ, RZ, R19 ;  /* 0x000000ffff067224 */ /* 0x000fe200078e0013 */
[----:B------:R-:W-:Y:S01]  /*7cc0*/  SHF.L.U32 R24, R8, R11, RZ ;  /* 0x0000000b08187219 */ /* 0x000fe200000006ff */
[----:B------:R-:W0:Y:S01]  /*7cd0*/  LDC R28, c[0x0][0x638] ;  /* 0x00018e00ff1c7b82 */ /* 0x000e220000000800 */
[----:B------:R-:W-:-:S07]  /*7ce0*/  LOP3.LUT R30, RZ, R10, RZ, 0x33, !PT ;  /* 0x0000000aff1e7212 */ /* 0x000fce00078e33ff */
[----:B------:R-:W0:Y:S01]  /*7cf0*/  LDC R29, c[0x0][0x610] ;  /* 0x00018400ff1d7b82 */ /* 0x000e220000000800 */
[----:B---34-:R-:W-:Y:S05]  /*7d00*/  @!P0 BRA `(.L_x_127) ;  /* 0x0000000000288947 */ /* 0x018fea0003800000 */
[----:B------:R-:W3:Y:S02]  /*7d10*/  LDC R6, c[0x0][0x64c] ;  /* 0x00019300ff067b82 */ /* 0x000ee40000000800 */
[----:B---3--:R-:W-:-:S05]  /*7d20*/  IADD3 R11, P0, R19, R6, RZ ;  /* 0x00000006130b7210 */ /* 0x008fca0007f1e0ff */
        /* <DEDUP_REMOVED lines=8> */
.L_x_127:
[----:B------:R-:W-:Y:S01]  /*7db0*/  ISETP.NE.AND P0, PT, R2, 0x1, PT ;  /* 0x000000010200780c */ /* 0x000fe20003f05270 */
[----:B--2---:R-:W-:Y:S01]  /*7dc0*/  VIADD R9, R21, 0xffffffff ;  /* 0xffffffff15097836 */ /* 0x004fe20000000000 */
[----:B-1----:R-:W-:Y:S01]  /*7dd0*/  SHF.R.U64 R7, R6, R25, R7 ;  /* 0x0000001906077219 */ /* 0x002fe20000001207 */
[----:B------:R-:W-:Y:S01]  /*7de0*/  IMAD.MOV R20, RZ, RZ, -R20 ;  /* 0x000000ffff147224 */ /* 0x000fe200078e0a14 */
[----:B------:R-:W-:Y:S02]  /*7df0*/  LOP3.LUT R6, R15, R30, RZ, 0xc0, !PT ;  /* 0x0000001e0f067212 */ /* 0x000fe400078ec0ff */
[----:B------:R-:W-:Y:S01]  /*7e00*/  LOP3.LUT R12, R12, R9, RZ, 0xc0, !PT ;  /* 0x000000090c0c7212 */ /* 0x000fe200078ec0ff */
[----:B------:R-:W-:Y:S02]  /*7e10*/  IMAD.MOV R8, RZ, RZ, -R7 ;  /* 0x000000ffff087224 */ /* 0x000fe400078e0a07 */
[----:B------:R-:W-:Y:S02]  /*7e20*/  IMAD R6, R24, R7, R6 ;  /* 0x0000000718067224 */ /* 0x000fe400078e0206 */
[----:B------:R-:W-:-:S02]  /*7e30*/  IMAD.MOV.U32 R9, RZ, RZ, 0x1 ;  /* 0x00000001ff097424 */ /* 0x000fc400078e00ff */
[----:B------:R-:W-:Y:S02]  /*7e40*/  @P0 IMAD R23, R22, R20, R5 ;  /* 0x0000001416170224 */ /* 0x000fe400078e0205 */
[----:B0-----:R-:W-:Y:S02]  /*7e50*/  IMAD R5, R8, R28, R19 ;  /* 0x0000001c08057224 */ /* 0x001fe400078e0213 */
[----:B------:R-:W-:Y:S02]  /*7e60*/  IMAD R19, R6, R29, R23 ;  /* 0x0000001d06137224 */ /* 0x000fe400078e0217 */
[----:B------:R-:W-:Y:S02]  /*7e70*/  IMAD R6, R5, R21, R12 ;  /* 0x0000001505067224 */ /* 0x000fe400078e020c */
[----:B------:R-:W-:-:S03]  /*7e80*/  IMAD.MOV.U32 R8, RZ, RZ, R14 ;  /* 0x000000ffff087224 */ /* 0x000fc600078e000e */
[----:B------:R-:W-:Y:S02]  /*7e90*/  SEL R20, R6, R19, !P0 ;  /* 0x0000001306147207 */ /* 0x000fe40004000000 */
[----:B------:R-:W-:-:S07]  /*7ea0*/  SEL R19, R19, R6, !P0 ;  /* 0x0000000613137207 */ /* 0x000fce0004000000 */
.L_x_125:
[----:B------:R-:W-:-:S08]  /*7eb0*/  NOP ;  /* 0x0000000000007918 */ /* 0x000fd00000000000 */
[----:B------:R-:W0:-:S00]  /*7ec0*/  USETMAXREG.DEALLOC.CTAPOOL 0x28 ;  /* 0x00000028000079c8 */ /* 0x000e0000080e0500 */
[----:B0-----:R-:W-:-:S13]  /*7ed0*/  ISETP.NE.AND P0, PT, R0, RZ, PT ;  /* 0x000000ff0000720c */ /* 0x001fda0003f05270 */
[----:B------:R-:W-:Y:S05]  /*7ee0*/  @P0 EXIT ;  /* 0x000000000000094d */ /* 0x000fea0003800000 */
[----:B------:R-:W-:Y:S01]  /*7ef0*/  LOP3.LUT P0, RZ, R9, 0xff, RZ, 0xc0, !PT ;  /* 0x000000ff09ff7812 */ /* 0x000fe2000780c0ff */
[----:B------:R-:W-:Y:S02]  /*7f00*/  IMAD.MOV.U32 R0, RZ, RZ, 0x1 ;  /* 0x00000001ff007424 */ /* 0x000fe400078e00ff */
[----:B------:R-:W-:-:S10]  /*7f10*/  IMAD.MOV.U32 R12, RZ, RZ, RZ ;  /* 0x000000ffff0c7224 */ /* 0x000fd400078e00ff */
[----:B------:R-:W-:Y:S05]  /*7f20*/  @!P0 BRA `(.L_x_128) ;  /* 0x0000000c00448947 */ /* 0x000fea0003800000 */
[----:B------:R-:W0:Y:S01]  /*7f30*/  LDC R0, c[0x0][0x28c] ;  /* 0x0000a300ff007b82 */ /* 0x000e220000000800 */
[----:B------:R-:W-:Y:S01]  /*7f40*/  LOP3.LUT P0, RZ, R3, 0x1f, RZ, 0xc0, !PT ;  /* 0x0000001f03ff7812 */ /* 0x000fe2000780c0ff */
[----:B------:R-:W-:Y:S01]  /*7f50*/  ULDC UR5, c[0x0][0x658] ;  /* 0x0001960000057ab9 */ /* 0x000fe20000000800 */
[----:B------:R-:W-:Y:S01]  /*7f60*/  UMOV UR6, 0xffffffff ;  /* 0xffffffff00067882 */ /* 0x000fe20000000000 */
[----:B------:R-:W-:Y:S01]  /*7f70*/  BSSY B0, `(.L_x_128) ;  /* 0x00000cc000007945 */ /* 0x000fe20003800000 */
[----:B------:R-:W-:Y:S01]  /*7f80*/  USHF.L.U32 UR6, UR6, UR5, URZ ;  /* 0x0000000506067299 */ /* 0x000fe2000800063f */
[C---:B------:R-:W-:Y:S01]  /*7f90*/  ISETP.NE.AND P2, PT, R4.reuse, RZ, PT ;  /* 0x000000ff0400720c */ /* 0x040fe20003f45270 */
[----:B------:R-:W-:Y:S01]  /*7fa0*/  IMAD.MOV.U32 R13, RZ, RZ, 0x1 ;  /* 0x00000001ff0d7424 */ /* 0x000fe200078e00ff */
[----:B------:R-:W-:Y:S01]  /*7fb0*/  ISETP.NE.OR P0, PT, R4, RZ, !P0 ;  /* 0x000000ff0400720c */ /* 0x000fe20004705670 */
[----:B------:R-:W-:Y:S01]  /*7fc0*/  IMAD.MOV.U32 R12, RZ, RZ, RZ ;  /* 0x000000ffff0c7224 */ /* 0x000fe200078e00ff */
[----:B------:R-:W-:Y:S01]  /*7fd0*/  LOP3.LUT R11, R18, 0x2, RZ, 0xfc, !PT ;  /* 0x00000002120b7812 */ /* 0x000fe200078efcff */
[----:B------:R-:W-:Y:S01]  /*7fe0*/  ULDC UR4, c[0x0][0x600] ;  /* 0x0001800000047ab9 */ /* 0x000fe20000000800 */
[----:B------:R-:W-:Y:S01]  /*7ff0*/  UMOV UR7, 0x1 ;  /* 0x0000000100077882 */ /* 0x000fe20000000000 */
[----:B------:R-:W-:-:S02]  /*8000*/  UIADD3 UR4, UR4, -0x1, URZ ;  /* 0xffffffff04047890 */ /* 0x000fc4000fffe03f */
[----:B------:R-:W-:Y:S02]  /*8010*/  USHF.L.U32 UR5, UR7, UR5, URZ ;  /* 0x0000000507057299 */ /* 0x000fe4000800063f */
[----:B------:R-:W-:Y:S01]  /*8020*/  ULOP3.LUT UR13, URZ, UR6, URZ, 0x33, !UPT ;  /* 0x000000063f0d7292 */ /* 0x000fe2000f8e333f */
[----:B------:R-:W-:Y:S01]  /*8030*/  ULDC.64 UR22, c[0x0][0x198] ;  /* 0x0000660000167ab9 */ /* 0x000fe20000000a00 */
[----:B0-----:R-:W-:-:S05]  /*8040*/  VIADD R0, R0, 0x7f ;  /* 0x0000007f00007836 */ /* 0x001fca0000000000 */
[----:B------:R-:W-:-:S04]  /*8050*/  SHF.R.S32.HI R3, RZ, 0x1f, R0 ;  /* 0x0000001fff037819 */ /* 0x000fc80000011400 */
[----:B------:R-:W-:Y:S01]  /*8060*/  LEA.HI R3, R3, R0, RZ, 0x7 ;  /* 0x0000000003037211 */ /* 0x000fe200078f38ff */
[----:B------:R-:W-:-:S03]  /*8070*/  IMAD.MOV.U32 R0, RZ, RZ, 0x1 ;  /* 0x00000001ff007424 */ /* 0x000fc600078e00ff */
[----:B------:R-:W-:-:S05]  /*8080*/  SHF.R.S32.HI R3, RZ, 0x7, R3 ;  /* 0x00000007ff037819 */ /* 0x000fca0000011403 */
[----:B------:R-:W-:-:S07]  /*8090*/  VIADD R10, R3, 0x1 ;  /* 0x00000001030a7836 */ /* 0x000fce0000000000 */
.L_x_140:
[----:B------:R-:W-:-:S03]  /*80a0*/  UMOV UR6, 0xffffffff ;  /* 0xffffffff00067882 */ /* 0x000fc60000000000 */
[----:B------:R-:W-:Y:S05]  /*80b0*/  BRA.DIV UR6, `(.L_x_129) ;  /* 0x0000000e06a87947 */ /* 0x000fea000b800000 */
[----:B------:R-:W-:-:S13]  /*80c0*/  ELECT P6, URZ, PT ;  /* 0x00000000003f782f */ /* 0x000fda00038c0000 */
.L_x_150:
[----:B------:R-:W0:Y:S01]  /*80d0*/  LDC R4, c[0x0][0x28c] ;  /* 0x0000a300ff047b82 */ /* 0x000e220000000800 */
[----:B------:R-:W-:Y:S01]  /*80e0*/  BSSY B1, `(.L_x_130) ;  /* 0x0000043000017945 */ /* 0x000fe20003800000 */
[----:B0-----:R-:W-:-:S13]  /*80f0*/  ISETP.LT.OR P6, PT, R4, 0x1, !P6 ;  /* 0x000000010400780c */ /* 0x001fda00077c1670 */
[----:B------:R-:W-:Y:S05]  /*8100*/  @P6 BRA `(.L_x_131) ;  /* 0x0000000400006947 */ /* 0x000fea0003800000 */
[----:B------:R-:W-:Y:S02]  /*8110*/  IMAD R19, R19, 0xc0, RZ ;  /* 0x000000c013137824 */ /* 0x000fe400078e02ff */
[----:B------:R-:W-:Y:S02]  /*8120*/  IMAD R20, R20, 0x30, RZ ;  /* 0x0000003014147824 */ /* 0x000fe400078e02ff */
[----:B------:R-:W-:Y:S02]  /*8130*/  IMAD.MOV.U32 R21, RZ, RZ, RZ ;  /* 0x000000ffff157224 */ /* 0x000fe400078e00ff */
[----:B------:R-:W-:Y:S02]  /*8140*/  IMAD.MOV.U32 R4, RZ, RZ, R10 ;  /* 0x000000ffff047224 */ /* 0x000fe400078e000a */
[----:B------:R-:W-:Y:S02]  /*8150*/  IMAD.MOV.U32 R5, RZ, RZ, R0 ;  /* 0x000000ffff057224 */ /* 0x000fe400078e0000 */
[----:B------:R-:W-:-:S07]  /*8160*/  IMAD.MOV.U32 R6, RZ, RZ, R12 ;  /* 0x000000ffff067224 */ /* 0x000fce00078e000c */
.L_x_135:
[----:B------:R-:W0:Y:S01]  /*8170*/  S2R R14, SR_CgaCtaId ;  /* 0x00000000000e7919 */ /* 0x000e220000008800 */
[----:B------:R-:W-:Y:S01]  /*8180*/  MOV R7, 0x400 ;  /* 0x0000040000077802 */ /* 0x000fe20000000f00 */
[----:B------:R-:W1:Y:S03]  /*8190*/  @!P2 LDC R9, c[0x0][0x500] ;  /* 0x00014000ff09ab82 */ /* 0x000e660000000800 */
[----:B0-----:R-:W-:Y:S02]  /*81a0*/  LEA R15, R14, R7, 0x18 ;  /* 0x000000070e0f7211 */ /* 0x001fe400078ec0ff */
[----:B------:R-:W-:-:S03]  /*81b0*/  SHF.L.U32 R7, R5, 0x1f, RZ ;  /* 0x0000001f05077819 */ /* 0x000fc600000006ff */
[----:B------:R-:W-:-:S04]  /*81c0*/  IMAD R14, R6, 0x8, R15 ;  /* 0x00000008060e7824 */ /* 0x000fc800078e020f */
[----:B------:R-:W0:Y:S02]  /*81d0*/  SYNCS.PHASECHK.TRANS64.TRYWAIT P1, [R14+URZ+0x18], R7 ;  /* 0x000018070e0075a7 */ /* 0x000e24000802017f */
[----:B01----:R-:W-:Y:S05]  /*81e0*/  @!P1 BRA `(.L_x_132) ;  /* 0x0000000c007c9947 */ /* 0x003fea0003800000 */
.L_x_151:
[----:B0-----:R-:W-:Y:S01]  /*81f0*/  PRMT R7, R11, 0x9910, RZ ;  /* 0x000099100b077816 */ /* 0x001fe200000000ff */
[----:B------:R0:W-:Y:S03]  /*8200*/  @!P2 SYNCS.ARRIVE.TRANS64 RZ, [R14+URZ], R9 ;  /* 0x000000090effa9a7 */ /* 0x0001e6000800003f */
[----:B------:R-:W-:-:S13]  /*8210*/  ISETP.NE.AND P1, PT, R7, 0x2, PT ;  /* 0x000000020700780c */ /* 0x000fda0003f25270 */
[----:B0-----:R-:W-:Y:S05]  /*8220*/  @P1 BRA `(.L_x_133) ;  /* 0x0000000000041947 */ /* 0x001fea0003800000 */
[----:B------:R-:W-:Y:S01]  /*8230*/  BPT.TRAP 0x1 ;  /* 0x000000040000795c */ /* 0x000fe20000300000 */
.L_x_133:
[----:B------:R-:W-:Y:S05]  /*8240*/  @P0 BRA `(.L_x_134) ;  /* 0x0000000000040947 */ /* 0x000fea0003800000 */
[----:B------:R-:W-:Y:S01]  /*8250*/  BPT.TRAP 0x1 ;  /* 0x000000040000795c */ /* 0x000fe20000300000 */
.L_x_134:
[C-C-:B------:R-:W-:Y:S01]  /*8260*/  IMAD R7, R6.reuse, 0xc000, R15.reuse ;  /* 0x0000c00006077824 */ /* 0x140fe200078e020f */
[----:B------:R-:W-:Y:S01]  /*8270*/  R2UR UR34, R21 ;  /* 0x00000000152272ca */ /* 0x000fe200000e0000 */
[----:B------:R-:W-:Y:S01]  /*8280*/  IMAD R15, R6, 0x3000, R15 ;  /* 0x00003000060f7824 */ /* 0x000fe200078e020f */
[----:B------:R-:W-:Y:S01]  /*8290*/  R2UR UR33, R14 ;  /* 0x000000000e2172ca */ /* 0x000fe200000e0000 */
[----:B------:R-:W-:Y:S01]  /*82a0*/  VIADD R4, R4, 0xffffffff ;  /* 0xffffffff04047836 */ /* 0x000fe20000000000 */
[----:B------:R-:W-:Y:S01]  /*82b0*/  R2UR UR24, R7 ;  /* 0x00000000071872ca */ /* 0x000fe200000e0000 */
[----:B------:R-:W-:Y:S01]  /*82c0*/  UIADD3 UR6, UP0, UR22, 0xf0, URZ ;  /* 0x000000f016067890 */ /* 0x000fe2000ff1e03f */
[----:B------:R-:W-:Y:S01]  /*82d0*/  R2UR UR8, R15 ;  /* 0x000000000f0872ca */ /* 0x000fe200000e0000 */
[----:B------:R-:W-:Y:S01]  /*82e0*/  UIADD3 UR30, UP1, UR22, 0x1f0, URZ ;  /* 0x000001f0161e7890 */ /* 0x000fe2000ff3e03f */
[----:B------:R-:W-:Y:S01]  /*82f0*/  R2UR UR36, R8 ;  /* 0x00000000082472ca */ /* 0x000fe200000e0000 */
[----:B------:R-:W-:Y:S01]  /*8300*/  UIADD3.X UR7, URZ, UR23, URZ, UP0, !UPT ;  /* 0x000000173f077290 */ /* 0x000fe200087fe43f */
[----:B------:R-:W-:Y:S01]  /*8310*/  R2UR UR35, R19 ;  /* 0x00000000132372ca */ /* 0x000fe200000e0000 */
[----:B------:R-:W-:Y:S01]  /*8320*/  UIADD3.X UR31, URZ, UR23, URZ, UP1, !UPT ;  /* 0x000000173f1f7290 */ /* 0x000fe20008ffe43f */
[----:B------:R-:W-:Y:S01]  /*8330*/  R2UR UR19, R20 ;  /* 0x00000000141372ca */ /* 0x000fe200000e0000 */
[----:B------:R-:W-:Y:S01]  /*8340*/  UIADD3 UR26, UR34, 0x40, URZ ;  /* 0x00000040221a7890 */ /* 0x000fe2000fffe03f */
[----:B------:R-:W-:Y:S01]  /*8350*/  ISETP.GT.AND P3, PT, R4, 0x1, PT ;  /* 0x000000010400780c */ /* 0x000fe20003f64270 */
[----:B------:R-:W-:Y:S01]  /*8360*/  VIADD R6, R6, 0x1 ;  /* 0x0000000106067836 */ /* 0x000fe20000000000 */
[----:B------:R-:W-:Y:S01]  /*8370*/  UMOV UR14, 0x0 ;  /* 0x00000000000e7882 */ /* 0x000fe20000000000 */
[----:B------:R-:W-:Y:S01]  /*8380*/  UIADD3 UR32, UR24, 0x100, URZ ;  /* 0x0000010018207890 */ /* 0x000fe2000fffe03f */
[----:B------:R-:W-:Y:S01]  /*8390*/  VIADD R21, R21, 0x80 ;  /* 0x0000008015157836 */ /* 0x000fe20000000000 */
[----:B------:R-:W-:Y:S01]  /*83a0*/  UIADD3 UR24, UR24, 0x6100, URZ ;  /* 0x0000610018187890 */ /* 0x000fe2000fffe03f */
[----:B------:R-:W-:Y:S01]  /*83b0*/  ISETP.NE.AND P1, PT, R6, 0x3, PT ;  /* 0x000000030600780c */ /* 0x000fe20003f25270 */
[----:B------:R-:W-:-:S02]  /*83c0*/  UIADD3 UR16, UR8, 0x24100, URZ ;  /* 0x0002410008107890 */ /* 0x000fc4000fffe03f */
[----:B------:R-:W-:Y:S01]  /*83d0*/  UIADD3 UR8, UR8, 0x25900, URZ ;  /* 0x0002590008087890 */ /* 0x000fe2000fffe03f */
[----:B------:R-:W-:Y:S01]  /*83e0*/  SEL R14, RZ, 0x1, P1 ;  /* 0x00000001ff0e7807 */ /* 0x000fe20000800000 */
[----:B------:R-:W-:Y:S01]  /*83f0*/  UMOV UR15, 0x10000000 ;  /* 0x10000000000f7882 */ /* 0x000fe20000000000 */
[----:B------:R-:W-:Y:S01]  /*8400*/  UMOV UR25, UR33 ;  /* 0x0000002100197c82 */ /* 0x000fe20008000000 */
[----:B------:R-:W-:Y:S01]  /*8410*/  UMOV UR28, UR36 ;  /* 0x00000024001c7c82 */ /* 0x000fe20008000000 */
[----:B------:R-:W-:Y:S01]  /*8420*/  UMOV UR27, UR35 ;  /* 0x00000023001b7c82 */ /* 0x000fe20008000000 */
[----:B------:R-:W-:Y:S01]  /*8430*/  UMOV UR17, UR33 ;  /* 0x0000002100117c82 */ /* 0x000fe20008000000 */
[----:B------:R-:W-:Y:S01]  /*8440*/  UMOV UR18, UR34 ;  /* 0x0000002200127c82 */ /* 0x000fe20008000000 */
[----:B------:R-:W-:Y:S01]  /*8450*/  UMOV UR20, UR36 ;  /* 0x0000002400147c82 */ /* 0x000fe20008000000 */
[----:B------:R0:W-:Y:S01]  /*8460*/  UTMALDG.3D [UR32], [UR6], desc[UR14] ;  /* 0x00000e20060075b4 */ /* 0x0001e20008011000 */
[----:B------:R-:W-:Y:S01]  /*8470*/  UMOV UR9, UR33 ;  /* 0x0000002100097c82 */ /* 0x000fe20008000000 */
[----:B------:R-:W-:Y:S01]  /*8480*/  UMOV UR11, UR19 ;  /* 0x00000013000b7c82 */ /* 0x000fe20008000000 */
[----:B------:R-:W-:Y:S01]  /*8490*/  UMOV UR12, UR36 ;  /* 0x00000024000c7c82 */ /* 0x000fe20008000000 */
[----:B------:R-:W-:Y:S01]  /*84a0*/  UMOV UR10, UR26 ;  /* 0x0000001a000a7c82 */ /* 0x000fe20008000000 */
[----:B------:R-:W-:-:S02]  /*84b0*/  LOP3.LUT R5, R5, R14, RZ, 0x3c, !PT ;  /* 0x0000000e05057212 */ /* 0x000fc400078e3cff */
[----:B------:R-:W-:Y:S01]  /*84c0*/  SEL R6, R6, RZ, P1 ;  /* 0x000000ff06067207 */ /* 0x000fe20000800000 */
[----:B------:R0:W-:Y:S01]  /*84d0*/  UTMALDG.3D [UR24], [UR6], desc[UR14] ;  /* 0x00000e18060075b4 */ /* 0x0001e20008011000 */
[----:B------:R0:W-:Y:S01]  /*84e0*/  UTMALDG.3D [UR16], [UR30], desc[UR14] ;  /* 0x00000e101e0075b4 */ /* 0x0001e20008011000 */
[----:B------:R0:W-:Y:S02]  /*84f0*/  UTMALDG.3D [UR8], [UR30], desc[UR14] ;  /* 0x00000e081e0075b4 */ /* 0x0001e40008011000 */
[----:B0-----:R-:W-:Y:S05]  /*8500*/  @P3 BRA `(.L_x_135) ;  /* 0xfffffffc00183947 */ /* 0x001fea000383ffff */
.L_x_131:
[----:B------:R-:W-:Y:S05]  /*8510*/  BSYNC B1 ;  /* 0x0000000000017941 */ /* 0x000fea0003800000 */
.L_x_130:
[----:B------:R-:W-:Y:S01]  /*8520*/  LOP3.LUT P3, RZ, R13, 0xff, RZ, 0xc0, !PT ;  /* 0x000000ff0dff7812 */ /* 0x000fe2000786c0ff */
[----:B------:R-:W-:Y:S01]  /*8530*/  IMAD.IADD R12, R3, 0x1, R12 ;  /* 0x00000001030c7824 */ /* 0x000fe200078e020c */
[----:B------:R-:W-:Y:S01]  /*8540*/  IADD3 R16, P4, R16, UR42, RZ ;  /* 0x0000002a10107c10 */ /* 0x000fe2000ff9e0ff */
[----:B------:R-:W-:Y:S01]  /*8550*/  ULDC.64 UR6, c[0x0][0x650] ;  /* 0x0001940000067ab9 */ /* 0x000fe20000000a00 */
[----:B------:R-:W-:Y:S01]  /*8560*/  BSSY B1, `(.L_x_136) ;  /* 0x000006a000017945 */ /* 0x000fe20003800000 */
[----:B------:R-:W-:Y:S01]  /*8570*/  IMAD.MOV.U32 R19, RZ, RZ, -0x1 ;  /* 0xffffffffff137424 */ /* 0x000fe200078e00ff */
[----:B------:R-:W-:Y:S01]  /*8580*/  ISETP.GT.U32.AND P1, PT, R12, 0x2, PT ;  /* 0x000000020c00780c */ /* 0x000fe20003f24070 */
[----:B------:R-:W-:Y:S01]  /*8590*/  IMAD.MOV.U32 R20, RZ, RZ, -0x1 ;  /* 0xffffffffff147424 */ /* 0x000fe200078e00ff */
[----:B------:R-:W-:Y:S01]  /*85a0*/  IADD3.X R17, R17, UR38, RZ, P4, !PT ;  /* 0x0000002611117c10 */ /* 0x000fe2000a7fe4ff */
[----:B------:R-:W-:Y:S01]  /*85b0*/  IMAD.MOV.U32 R8, RZ, RZ, -0x1 ;  /* 0xffffffffff087424 */ /* 0x000fe200078e00ff */
[----:B------:R-:W-:-:S02]  /*85c0*/  ISETP.LT.U32.AND P1, PT, R3, 0x3, P1 ;  /* 0x000000030300780c */ /* 0x000fc40000f21070 */
[----:B------:R-:W-:Y:S01]  /*85d0*/  PRMT R13, RZ, 0x7610, R13 ;  /* 0x00007610ff0d7816 */ /* 0x000fe2000000000d */
[----:B------:R-:W0:Y:S01]  /*85e0*/  @P3 S2R R5, SR_CgaCtaId ;  /* 0x0000000000053919 */ /* 0x000e220000008800 */
[----:B------:R-:W-:-:S04]  /*85f0*/  @P3 MOV R4, 0x400 ;  /* 0x0000040000043802 */ /* 0x000fc80000000f00 */
[----:B0-----:R-:W-:Y:S01]  /*8600*/  @P3 LEA R6, R5, R4, 0x18 ;  /* 0x0000000405063211 */ /* 0x001fe200078ec0ff */
[----:B------:R-:W-:-:S03]  /*8610*/  IMAD.WIDE.U32 R4, R12, -0x55555555, RZ ;  /* 0xaaaaaaab0c047825 */ /* 0x000fc600078e00ff */
[----:B------:R0:W-:Y:S01]  /*8620*/  @P3 SYNCS.ARRIVE.TRANS64.A1T0 RZ, [R6+URZ+0x48], RZ ;  /* 0x000048ff06ff39a7 */ /* 0x0001e2000810003f */
[----:B------:R-:W-:Y:S02]  /*8630*/  ISETP.GE.U32.AND P3, PT, R3, 0x3, PT ;  /* 0x000000030300780c */ /* 0x000fe40003f66070 */
[----:B------:R-:W-:Y:S02]  /*8640*/  SHF.R.U32.HI R7, RZ, 0x1, R5 ;  /* 0x00000001ff077819 */ /* 0x000fe40000011605 */
[----:B------:R-:W-:Y:S02]  /*8650*/  SEL R5, RZ, 0x1, !P1 ;  /* 0x00000001ff057807 */ /* 0x000fe40004800000 */
[----:B------:R-:W-:Y:S01]  /*8660*/  ISETP.GE.U32.AND P1, PT, R16, UR6, PT ;  /* 0x0000000610007c0c */ /* 0x000fe2000bf26070 */
[----:B------:R-:W-:Y:S01]  /*8670*/  IMAD R12, R7, -0x3, R12 ;  /* 0xfffffffd070c7824 */ /* 0x000fe200078e020c */
[----:B------:R-:W-:Y:S02]  /*8680*/  LOP3.LUT R0, R0, R5, RZ, 0x3c, !PT ;  /* 0x0000000500007212 */ /* 0x000fe400078e3cff */
[----:B------:R-:W-:-:S02]  /*8690*/  ISETP.GE.U32.AND.EX P1, PT, R17, UR7, PT, P1 ;  /* 0x0000000711007c0c */ /* 0x000fc4000bf26110 */
[----:B------:R-:W-:Y:S02]  /*86a0*/  PRMT R4, RZ, 0x7610, R4 ;  /* 0x00007610ff047816 */ /* 0x000fe40000000004 */
[----:B------:R-:W-:-:S09]  /*86b0*/  @P3 LOP3.LUT R0, R0, 0x1, R7, 0x78, !PT ;  /* 0x0000000100003812 */ /* 0x000fd200078e7807 */
[----:B0-----:R-:W-:Y:S05]  /*86c0*/  @P1 BRA `(.L_x_137) ;  /* 0x00000004004c1947 */ /* 0x001fea0003800000 */
[----:B------:R-:W-:Y:S01]  /*86d0*/  ULDC.64 UR6, c[0x0][0x628] ;  /* 0x00018a0000067ab9 */ /* 0x000fe20000000a00 */
[----:B------:R-:W0:Y:S01]  /*86e0*/  S2R R15, SR_CTAID.X ;  /* 0x00000000000f7919 */ /* 0x000e220000002500 */
[----:B------:R-:W-:Y:S01]  /*86f0*/  ISETP.NE.U32.AND P1, PT, RZ, UR6, PT ;  /* 0x00000006ff007c0c */ /* 0x000fe2000bf25070 */
[----:B------:R-:W-:Y:S01]  /*8700*/  ULDC UR9, c[0x0][0x630] ;  /* 0x00018c0000097ab9 */ /* 0x000fe20000000800 */
[----:B------:R-:W-:Y:S01]  /*8710*/  IMAD.MOV.U32 R4, RZ, RZ, R16 ;  /* 0x000000ffff047224 */ /* 0x000fe200078e0010 */
[----:B------:R-:W1:Y:S01]  /*8720*/  S2R R14, SR_CTAID.Y ;  /* 0x00000000000e7919 */ /* 0x000e620000002600 */
[----:B------:R-:W-:Y:S01]  /*8730*/  ISETP.NE.AND.EX P1, PT, RZ, UR7, PT, P1 ;  /* 0x00000007ff007c0c */ /* 0x000fe2000bf25310 */
[----:B------:R-:W-:-:S12]  /*8740*/  IMAD.MOV.U32 R5, RZ, RZ, R17 ;  /* 0x000000ffff057224 */ /* 0x000fd800078e0011 */
[----:B------:R-:W-:Y:S05]  /*8750*/  @!P1 BRA `(.L_x_138) ;  /* 0x0000000000289947 */ /* 0x000fea0003800000 */
[----:B------:R-:W-:Y:S02]  /*8760*/  ULDC UR8, c[0x0][0x634] ;  /* 0x00018d0000087ab9 */ /* 0x000fe40000000800 */
[----:B------:R-:W-:-:S05]  /*8770*/  IADD3 R9, P1, R16, UR8, RZ ;  /* 0x0000000810097c10 */ /* 0x000fca000ff3e0ff */
[----:B------:R-:W-:-:S04]  /*8780*/  IMAD.X R19, RZ, RZ, R17, P1 ;  /* 0x000000ffff137224 */ /* 0x000fc800008e0611 */
[----:B------:R-:W-:-:S04]  /*8790*/  IMAD.WIDE.U32 R6, R19, UR6, RZ ;  /* 0x0000000613067c25 */ /* 0x000fc8000f8e00ff */
[----:B------:R-:W-:-:S04]  /*87a0*/  IMAD.WIDE.U32 R6, P1, R9, UR7, R6 ;  /* 0x0000000709067c25 */ /* 0x000fc8000f820006 */
[----:B------:R-:W-:-:S04]  /*87b0*/  IMAD.WIDE.U32 R8, R9, UR6, RZ ;  /* 0x0000000609087c25 */ /* 0x000fc8000f8e00ff */
[----:B------:R-:W-:Y:S01]  /*87c0*/  IMAD.X R5, RZ, RZ, RZ, P1 ;  /* 0x000000ffff057224 */ /* 0x000fe200008e06ff */
[----:B------:R-:W-:Y:S01]  /*87d0*/  IADD3 RZ, P1, R9, R6, RZ ;  /* 0x0000000609ff7210 */ /* 0x000fe20007f3e0ff */
[----:B------:R-:W-:-:S04]  /*87e0*/  IMAD.MOV.U32 R4, RZ, RZ, R7 ;  /* 0x000000ffff047224 */ /* 0x000fc800078e0007 */
[----:B------:R-:W-:-:S08]  /*87f0*/  IMAD.WIDE.U32.X R4, R19, UR7, R4, P1 ;  /* 0x0000000713047c25 */ /* 0x000fd000088e0404 */
.L_x_138:
[--C-:B------:R-:W-:Y:S01]  /*8800*/  SHF.R.U64 R8, R4, UR9, R5.reuse ;  /* 0x0000000904087c19 */ /* 0x100fe20008001205 */
[----:B------:R-:W-:Y:S01]  /*8810*/  ULDC.64 UR6, c[0x0][0x620] ;  /* 0x0001880000067ab9 */ /* 0x000fe20000000a00 */
[----:B------:R-:W-:Y:S01]  /*8820*/  SHF.R.U32.HI R4, RZ, UR9, R5 ;  /* 0x00000009ff047c19 */ /* 0x000fe20008011605 */
[----:B------:R-:W2:Y:S01]  /*8830*/  LDC R24, c[0x0][0x144] ;  /* 0x00005100ff187b82 */ /* 0x000ea20000000800 */
[----:B------:R-:W-:Y:S01]  /*8840*/  IADD3 R7, P1, RZ, -R8, RZ ;  /* 0x80000008ff077210 */ /* 0x000fe20007f3e0ff */
[----:B------:R-:W-:Y:S01]  /*8850*/  ULDC.64 UR10, c[0x0][0x640] ;  /* 0x00019000000a7ab9 */ /* 0x000fe20000000a00 */
[----:B0-----:R-:W-:Y:S01]  /*8860*/  I2FP.F32.U32 R9, R15 ;  /* 0x0000000f00097245 */ /* 0x001fe20000201000 */
[----:B------:R-:W-:Y:S02]  /*8870*/  ULDC UR8, c[0x0][0x608] ;  /* 0x0001820000087ab9 */ /* 0x000fe40000000800 */
[----:B------:R-:W-:Y:S01]  /*8880*/  IMAD.X R4, RZ, RZ, ~R4, P1 ;  /* 0x000000ffff047224 */ /* 0x000fe200008e0e04 */
[----:B------:R-:W-:Y:S01]  /*8890*/  ISETP.NE.U32.AND P1, PT, RZ, UR10, PT ;  /* 0x0000000aff007c0c */ /* 0x000fe2000bf25070 */
[----:B------:R-:W0:Y:S02]  /*88a0*/  LDC R21, c[0x0][0x148] ;  /* 0x00005200ff157b82 */ /* 0x000e240000000800 */
[----:B------:R-:W-:Y:S01]  /*88b0*/  IMAD R6, R4, UR6, RZ ;  /* 0x0000000604067c24 */ /* 0x000fe2000f8e02ff */
[----:B------:R-:W-:Y:S01]  /*88c0*/  ISETP.NE.AND.EX P1, PT, RZ, UR11, PT, P1 ;  /* 0x0000000bff007c0c */ /* 0x000fe2000bf25310 */
[----:B------:R-:W-:Y:S01]  /*88d0*/  IMAD.WIDE.U32 R4, R7, UR6, R16 ;  /* 0x0000000607047c25 */ /* 0x000fe2000f8e0010 */
[----:B------:R-:W-:-:S03]  /*88e0*/  ULDC UR6, c[0x0][0x150] ;  /* 0x0000540000067ab9 */ /* 0x000fc60000000800 */
[----:B------:R-:W-:Y:S02]  /*88f0*/  IMAD R7, R7, UR7, R6 ;  /* 0x0000000707077c24 */ /* 0x000fe4000f8e0206 */
[----:B------:R-:W-:Y:S01]  /*8900*/  FMUL R6, R9, UR6 ;  /* 0x0000000609067c20 */ /* 0x000fe20008400000 */
[----:B------:R-:W-:Y:S01]  /*8910*/  ULDC UR6, c[0x0][0x618] ;  /* 0x0001860000067ab9 */ /* 0x000fe20000000800 */
[----:B------:R-:W-:Y:S01]  /*8920*/  ULDC UR7, c[0x0][0x154] ;  /* 0x0000550000077ab9 */ /* 0x000fe20000000800 */
[----:B------:R-:W-:-:S03]  /*8930*/  IMAD.IADD R5, R5, 0x1, R7 ;  /* 0x0000000105057824 */ /* 0x000fc600078e0207 */
[----:B------:R-:W3:Y:S02]  /*8940*/  F2I.U32.TRUNC.NTZ R6, R6 ;  /* 0x0000000600067305 */ /* 0x000ee4000020f000 */
[----:B------:R-:W-:Y:S02]  /*8950*/  SHF.R.U64 R9, R4, UR6, R5 ;  /* 0x0000000604097c19 */ /* 0x000fe40008001205 */
[----:B-1----:R-:W-:-:S05]  /*8960*/  I2FP.F32.U32 R4, R14 ;  /* 0x0000000e00047245 */ /* 0x002fca0000201000 */
[----:B------:R-:W-:Y:S01]  /*8970*/  FMUL R22, R4, UR7 ;  /* 0x0000000704167c20 */ /* 0x000fe20008400000 */
[----:B------:R-:W-:Y:S01]  /*8980*/  SHF.R.U32.HI R4, RZ, UR6, R5 ;  /* 0x00000006ff047c19 */ /* 0x000fe20008011605 */
[----:B------:R-:W-:-:S03]  /*8990*/  ULDC UR6, c[0x0][0x658] ;  /* 0x0001960000067ab9 */ /* 0x000fc60000000800 */
[--C-:B------:R-:W-:Y:S01]  /*89a0*/  SHF.R.U64 R20, R9, UR8, R4.reuse ;  /* 0x0000000809147c19 */ /* 0x100fe20008001204 */
[----:B------:R-:W1:Y:S01]  /*89b0*/  F2I.U32.TRUNC.NTZ R22, R22 ;  /* 0x0000001600167305 */ /* 0x000e62000020f000 */
[----:B------:R-:W-:Y:S01]  /*89c0*/  SHF.R.U32.HI R5, RZ, UR8, R4 ;  /* 0x00000008ff057c19 */ /* 0x000fe20008011604 */
[----:B---3--:R-:W-:-:S03]  /*89d0*/  IMAD.MOV R6, RZ, RZ, -R6 ;  /* 0x000000ffff067224 */ /* 0x008fc600078e0a06 */
[----:B------:R-:W-:Y:S01]  /*89e0*/  SHF.R.U64 R19, R20, UR6, R5 ;  /* 0x0000000614137c19 */ /* 0x000fe20008001205 */
[----:B--2---:R-:W-:Y:S01]  /*89f0*/  IMAD R15, R24, R6, R15 ;  /* 0x00000006180f7224 */ /* 0x004fe200078e020f */
[----:B------:R-:W-:-:S03]  /*8a00*/  SHF.R.U32.HI R23, RZ, UR6, R5 ;  /* 0x00000006ff177c19 */ /* 0x000fc60008011605 */
[----:B------:R-:W-:Y:S02]  /*8a10*/  IMAD.MOV.U32 R4, RZ, RZ, R19 ;  /* 0x000000ffff047224 */ /* 0x000fe400078e0013 */
[----:B------:R-:W-:Y:S01]  /*8a20*/  IMAD.MOV.U32 R5, RZ, RZ, R23 ;  /* 0x000000ffff057224 */ /* 0x000fe200078e0017 */
[----:B-1----:R-:W-:Y:S06]  /*8a30*/  @!P1 BRA `(.L_x_139) ;  /* 0x0000000000289947 */ /* 0x002fec0003800000 */
[----:B------:R-:W-:Y:S02]  /*8a40*/  ULDC UR6, c[0x0][0x64c] ;  /* 0x0001930000067ab9 */ /* 0x000fe40000000800 */
[----:B------:R-:W-:-:S05]  /*8a50*/  IADD3 R5, P1, R19, UR6, RZ ;  /* 0x0000000613057c10 */ /* 0x000fca000ff3e0ff */
[----:B------:R-:W-:-:S04]  /*8a60*/  IMAD.X R23, RZ, RZ, R23, P1 ;  /* 0x000000ffff177224 */ /* 0x000fc800008e0617 */
[----:B------:R-:W-:-:S04]  /*8a70*/  IMAD.WIDE.U32 R6, R23, UR10, RZ ;  /* 0x0000000a17067c25 */ /* 0x000fc8000f8e00ff */
[----:B------:R-:W-:-:S04]  /*8a80*/  IMAD.WIDE.U32 R6, P1, R5, UR11, R6 ;  /* 0x0000000b05067c25 */ /* 0x000fc8000f820006 */
[----:B------:R-:W-:-:S04]  /*8a90*/  IMAD.WIDE.U32 R4, R5, UR10, RZ ;  /* 0x0000000a05047c25 */ /* 0x000fc8000f8e00ff */
[----:B------:R-:W-:Y:S01]  /*8aa0*/  IMAD.MOV.U32 R4, RZ, RZ, R7 ;  /* 0x000000ffff047224 */ /* 0x000fe200078e0007 */
[----:B------:R-:W-:Y:S01]  /*8ab0*/  IADD3 RZ, P3, R5, R6, RZ ;  /* 0x0000000605ff7210 */ /* 0x000fe20007f7e0ff */
[----:B------:R-:W-:-:S04]  /*8ac0*/  IMAD.X R5, RZ, RZ, RZ, P1 ;  /* 0x000000ffff057224 */ /* 0x000fc800008e06ff */
[----:B------:R-:W-:-:S08]  /*8ad0*/  IMAD.WIDE.U32.X R4, R23, UR11, R4, P3 ;  /* 0x0000000b17047c25 */ /* 0x000fd000098e0404 */
.L_x_139:
[----:B------:R-:W-:Y:S01]  /*8ae0*/  ISETP.NE.AND P1, PT, R2, 0x1, PT ;  /* 0x000000010200780c */ /* 0x000fe20003f25270 */
[----:B------:R-:W-:Y:S01]  /*8af0*/  ULDC UR6, c[0x0][0x648] ;  /* 0x0001920000067ab9 */ /* 0x000fe20000000800 */
[----:B------:R-:W-:Y:S01]  /*8b00*/  LOP3.LUT R20, R20, UR13, RZ, 0xc0, !PT ;  /* 0x0000000d14147c12 */ /* 0x000fe2000f8ec0ff */
[----:B------:R-:W-:Y:S01]  /*8b10*/  IMAD.MOV R22, RZ, RZ, -R22 ;  /* 0x000000ffff167224 */ /* 0x000fe200078e0a16 */
[----:B------:R-:W-:Y:S01]  /*8b20*/  SHF.R.U64 R5, R4, UR6, R5 ;  /* 0x0000000604057c19 */ /* 0x000fe20008001205 */
[----:B------:R-:W-:Y:S01]  /*8b30*/  ULDC UR6, c[0x0][0x638] ;  /* 0x00018e0000067ab9 */ /* 0x000fe20000000800 */
[----:B------:R-:W-:Y:S01]  /*8b40*/  LOP3.LUT R6, R9, UR4, RZ, 0xc0, !PT ;  /* 0x0000000409067c12 */ /* 0x000fe2000f8ec0ff */
[----:B------:R-:W-:Y:S02]  /*8b50*/  ULDC UR7, c[0x0][0x610] ;  /* 0x0001840000077ab9 */ /* 0x000fe40000000800 */
[----:B------:R-:W-:Y:S02]  /*8b60*/  IMAD.MOV R4, RZ, RZ, -R5 ;  /* 0x000000ffff047224 */ /* 0x000fe400078e0a05 */
[----:B------:R-:W-:-:S02]  /*8b70*/  IMAD R20, R5, UR5, R20 ;  /* 0x0000000505147c24 */ /* 0x000fc4000f8e0214 */
[----:B0-----:R-:W-:Y:S02]  /*8b80*/  @P1 IMAD R15, R21, R22, R14 ;  /* 0x00000016150f1224 */ /* 0x001fe400078e020e */
[----:B------:R-:W-:Y:S01]  /*8b90*/  IMAD R19, R4, UR6, R19 ;  /* 0x0000000604137c24 */ /* 0x000fe2000f8e0213 */
[----:B------:R-:W-:Y:S01]  /*8ba0*/  ULDC UR6, c[0x0][0x600] ;  /* 0x0001800000067ab9 */ /* 0x000fe20000000800 */
[----:B------:R-:W-:Y:S02]  /*8bb0*/  IMAD R15, R20, UR7, R15 ;  /* 0x00000007140f7c24 */ /* 0x000fe4000f8e020f */
[----:B------:R-:W-:Y:S02]  /*8bc0*/  IMAD R6, R19, UR6, R6 ;  /* 0x0000000613067c24 */ /* 0x000fe4000f8e0206 */
[----:B------:R-:W-:-:S03]  /*8bd0*/  IMAD.MOV.U32 R4, RZ, RZ, 0x1 ;  /* 0x00000001ff047424 */ /* 0x000fc600078e00ff */
[----:B------:R-:W-:Y:S02]  /*8be0*/  SEL R20, R6, R15, !P1 ;  /* 0x0000000f06147207 */ /* 0x000fe40004800000 */
[----:B------:R-:W-:-:S07]  /*8bf0*/  SEL R19, R15, R6, !P1 ;  /* 0x000000060f137207 */ /* 0x000fce0004800000 */
.L_x_137:
[----:B------:R-:W-:Y:S05]  /*8c00*/  BSYNC B1 ;  /* 0x0000000000017941 */ /* 0x000fea0003800000 */
.L_x_136:
[----:B------:R-:W-:-:S13]  /*8c10*/  LOP3.LUT P1, RZ, R4, 0xff, RZ, 0xc0, !PT ;  /* 0x000000ff04ff7812 */ /* 0x000fda000782c0ff */
[----:B------:R-:W-:Y:S05]  /*8c20*/  @P1 BRA `(.L_x_140) ;  /* 0xfffffff4001c1947 */ /* 0x000fea000383ffff */
[----:B------:R-:W-:Y:S05]  /*8c30*/  BSYNC B0 ;  /* 0x0000000000007941 */ /* 0x000fea0003800000 */
.L_x_128:
[----:B------:R-:W-:-:S03]  /*8c40*/  UMOV UR6, 0xffffffff ;  /* 0xffffffff00067882 */ /* 0x000fc60000000000 */
[----:B------:R-:W-:Y:S05]  /*8c50*/  BRA.DIV UR6, `(.L_x_141) ;  /* 0x0000000206f47947 */ /* 0x000fea000b800000 */
[----:B------:R-:W-:-:S13]  /*8c60*/  ELECT P6, URZ, PT ;  /* 0x00000000003f782f */ /* 0x000fda00038c0000 */
.L_x_154:
[----:B------:R-:W-:Y:S04]  /*8c70*/  BSSY B0, `(.L_x_142) ;  /* 0x0000022000007945 */ /* 0x000fe80003800000 */
[----:B------:R-:W-:Y:S05]  /*8c80*/  @!P6 BRA `(.L_x_143) ;  /* 0x000000000080e947 */ /* 0x000fea0003800000 */
[----:B------:R-:W-:-:S04]  /*8c90*/  LOP3.LUT R18, R18, 0x2, RZ, 0xfc, !PT ;  /* 0x0000000212127812 */ /* 0x000fc800078efcff */
[----:B------:R-:W-:-:S13]  /*8ca0*/  ISETP.NE.AND P0, PT, R18, 0x3, PT ;  /* 0x000000031200780c */ /* 0x000fda0003f05270 */
[----:B------:R-:W-:Y:S05]  /*8cb0*/  @!P0 BRA `(.L_x_144) ;  /* 0x0000000000048947 */ /* 0x000fea0003800000 */
[----:B------:R-:W-:Y:S01]  /*8cc0*/  BPT.TRAP 0x1 ;  /* 0x000000040000795c */ /* 0x000fe20000300000 */
.L_x_144:
[----:B------:R-:W0:Y:S01]  /*8cd0*/  S2R R3, SR_CgaCtaId ;  /* 0x0000000000037919 */ /* 0x000e220000008800 */
[----:B------:R-:W-:-:S04]  /*8ce0*/  MOV R2, 0x400 ;  /* 0x0000040000027802 */ /* 0x000fc80000000f00 */
[----:B0-----:R-:W-:Y:S02]  /*8cf0*/  LEA R3, R3, R2, 0x18 ;  /* 0x0000000203037211 */ /* 0x001fe400078ec0ff */
[----:B------:R-:W-:-:S03]  /*8d00*/  SHF.L.U32 R2, R0, 0x1f, RZ ;  /* 0x0000001f00027819 */ /* 0x000fc600000006ff */
[----:B------:R-:W-:-:S04]  /*8d10*/  VIADD R3, R3, 0x18 ;  /* 0x0000001803037836 */ /* 0x000fc80000000000 */
[C---:B------:R-:W-:Y:S02]  /*8d20*/  IMAD R7, R12.reuse, 0x8, R3 ;  /* 0x000000080c077824 */ /* 0x040fe400078e0203 */
[----:B------:R-:W-:Y:S02]  /*8d30*/  VIADD R12, R12, 0x1 ;  /* 0x000000010c0c7836 */ /* 0x000fe40000000000 */
[----:B------:R-:W0:Y:S03]  /*8d40*/  SYNCS.PHASECHK.TRANS64.TRYWAIT P0, [R7+URZ], R2 ;  /* 0x00000002070075a7 */ /* 0x000e26000800017f */
[----:B------:R-:W-:-:S04]  /*8d50*/  ISETP.NE.AND P1, PT, R12, 0x3, PT ;  /* 0x000000030c00780c */ /* 0x000fc80003f25270 */
[----:B------:R-:W-:Y:S02]  /*8d60*/  SEL R5, RZ, 0x1, P1 ;  /* 0x00000001ff057807 */ /* 0x000fe40000800000 */
[----:B------:R-:W-:Y:S02]  /*8d70*/  SEL R12, R12, RZ, P1 ;  /* 0x000000ff0c0c7207 */ /* 0x000fe40000800000 */
[----:B------:R-:W-:-:S03]  /*8d80*/  LOP3.LUT R5, R0, R5, RZ, 0x3c, !PT ;  /* 0x0000000500057212 */ /* 0x000fc600078e3cff */
[----:B------:R-:W-:Y:S01]  /*8d90*/  IMAD R9, R12, 0x8, R3 ;  /* 0x000000080c097824 */ /* 0x000fe200078e0203 */
[----:B------:R-:W-:Y:S01]  /*8da0*/  SHF.L.U32 R4, R5, 0x1f, RZ ;  /* 0x0000001f05047819 */ /* 0x000fe200000006ff */
[----:B0-----:R-:W-:Y:S06]  /*8db0*/  @!P0 BRA `(.L_x_145) ;  /* 0x0000000000bc8947 */ /* 0x001fec0003800000 */
.L_x_155:
[----:B------:R-:W1:Y:S01]  /*8dc0*/  SYNCS.PHASECHK.TRANS64.TRYWAIT P0, [R9+URZ], R4 ;  /* 0x00000004090075a7 */ /* 0x000e62000800017f */
[----:B------:R-:W-:-:S05]  /*8dd0*/  VIADD R0, R12, 0x1 ;  /* 0x000000010c007836 */ /* 0x000fca0000000000 */
[----:B------:R-:W-:-:S04]  /*8de0*/  ISETP.NE.AND P1, PT, R0, 0x3, PT ;  /* 0x000000030000780c */ /* 0x000fc80003f25270 */
[----:B0-----:R-:W-:Y:S02]  /*8df0*/  SEL R2, RZ, 0x1, P1 ;  /* 0x00000001ff027807 */ /* 0x001fe40000800000 */
[----:B------:R-:W-:Y:S02]  /*8e00*/  SEL R0, R0, RZ, P1 ;  /* 0x000000ff00007207 */ /* 0x000fe40000800000 */
[----:B------:R-:W-:Y:S01]  /*8e10*/  LOP3.LUT R2, R5, R2, RZ, 0x3c, !PT ;  /* 0x0000000205027212 */ /* 0x000fe200078e3cff */
[----:B-1----:R-:W-:Y:S06]  /*8e20*/  @!P0 BRA `(.L_x_146) ;  /* 0x0000000000b48947 */ /* 0x002fec0003800000 */
.L_x_156:
[----:B------:R-:W-:Y:S01]  /*8e30*/  IMAD R3, R0, 0x8, R3 ;  /* 0x0000000800037824 */ /* 0x000fe200078e0203 */
[----:B------:R-:W-:-:S07]  /*8e40*/  SHF.L.U32 R0, R2, 0x1f, RZ ;  /* 0x0000001f02007819 */ /* 0x000fce00000006ff */
.L_x_147:
[----:B-1----:R1:W2:Y:S02]  /*8e50*/  SYNCS.PHASECHK.TRANS64.TRYWAIT P0, [R3+URZ], R0 ;  /* 0x00000000030075a7 */ /* 0x0022a4000800017f */
[----:B--2---:R-:W-:Y:S05]  /*8e60*/  @!P0 NANOSLEEP.SYNCS 0x989680 ;  /* 0x009896800000895d */ /* 0x004fea0003900000 */
[----:B------:R-:W2:Y:S02]  /*8e70*/  @!P0 SYNCS.PHASECHK.TRANS64 P0, [R3+URZ], R0 ;  /* 0x00000000030085a7 */ /* 0x000ea4000800007f */
[----:B--2---:R-:W-:Y:S05]  /*8e80*/  @!P0 BRA `(.L_x_147) ;  /* 0xfffffffc00f08947 */ /* 0x004fea000383ffff */
.L_x_143:
[----:B------:R-:W-:Y:S05]  /*8e90*/  BSYNC B0 ;  /* 0x0000000000007941 */ /* 0x000fea0003800000 */
.L_x_142:
[----:B------:R-:W-:Y:S05]  /*8ea0*/  EXIT ;  /* 0x000000000000794d */ /* 0x000fea0003800000 */
.L_x_17:
[----:B-1----:R1:W2:Y:S02]  /*8eb0*/  SYNCS.PHASECHK.TRANS64.TRYWAIT P1, [R3+URZ], R0 ;  /* 0x00000000030075a7 */ /* 0x0022a4000802017f */
[----:B--2---:R-:W-:Y:S05]  /*8ec0*/  @!P1 NANOSLEEP.SYNCS 0x989680 ;  /* 0x009896800000995d */ /* 0x004fea0003900000 */
[----:B------:R-:W2:Y:S02]  /*8ed0*/  @!P1 SYNCS.PHASECHK.TRANS64 P1, [R3+URZ], R0 ;  /* 0x00000000030095a7 */ /* 0x000ea4000802007f */
[----:B--2---:R-:W-:Y:S05]  /*8ee0*/  @!P1 BRA `(.L_x_17) ;  /* 0xfffffffc00f09947 */ /* 0x004fea000383ffff */
[----:B------:R-:W-:Y:S05]  /*8ef0*/  BRA `(.L_x_16) ;  /* 0xffffff8400607947 */ /* 0x000fea000383ffff */
.L_x_22:
[----:B-1----:R-:W-:-:S04]  /*8f00*/  IMAD.U32 R4, RZ, RZ, UR8 ;  /* 0x00000008ff047e24 */ /* 0x002fc8000f8e00ff */
[----:B------:R1:W2:Y:S03]  /*8f10*/  SYNCS.PHASECHK.TRANS64.TRYWAIT P1, [R4+URZ], R3 ;  /* 0x00000003040075a7 */ /* 0x0002a6000802017f */
[----:B--2---:R-:W-:Y:S05]  /*8f20*/  @!P1 NANOSLEEP.SYNCS 0x989680 ;  /* 0x009896800000995d */ /* 0x004fea0003900000 */
[----:B------:R-:W2:Y:S02]  /*8f30*/  @!P1 SYNCS.PHASECHK.TRANS64 P1, [R4+URZ], R3 ;  /* 0x00000003040095a7 */ /* 0x000ea4000802007f */
[----:B--2---:R-:W-:Y:S05]  /*8f40*/  @!P1 BRA `(.L_x_22) ;  /* 0xfffffffc00ec9947 */ /* 0x004fea000383ffff */
[----:B------:R-:W-:Y:S05]  /*8f50*/  BRA `(.L_x_21) ;  /* 0xffffff98005c7947 */ /* 0x000fea000383ffff */
.L_x_129:
[----:B------:R-:W-:Y:S01]  /*8f60*/  BSSY B1, `(.L_x_148) ;  /* 0x0000006000017945 */ /* 0x000fe20003800000 */
[----:B------:R-:W-:-:S07]  /*8f70*/  IMAD.MOV.U32 R15, RZ, RZ, -0x1 ;  /* 0xffffffffff0f7424 */ /* 0x000fce00078e00ff */
[----:B------:R-:W-:Y:S05]  /*8f80*/  WARPSYNC.COLLECTIVE R15, `(.L_x_149) ;  /* 0x000000000f0c7348 */ /* 0x000fea0003c00000 */
[----:B------:R-:W-:Y:S02]  /*8f90*/  ELECT P6, UR62, PT ;  /* 0x00000000003e782f */ /* 0x000fe400038c0000 */
[----:B------:R-:W-:Y:S01]  /*8fa0*/  MOV R14, UR62 ;  /* 0x0000003e000e7c02 */ /* 0x000fe20008000f00 */
[----:B------:R-:W-:Y:S10]  /*8fb0*/  ENDCOLLECTIVE ;  /* 0x000000000000791b */ /* 0x000ff40003800000 */
.L_x_149:
[----:B------:R-:W-:Y:S05]  /*8fc0*/  BSYNC B1 ;  /* 0x0000000000017941 */ /* 0x000fea0003800000 */
.L_x_148:
[----:B------:R-:W-:Y:S05]  /*8fd0*/  BRA `(.L_x_150) ;  /* 0xfffffff0003c7947 */ /* 0x000fea000383ffff */
.L_x_132:
[----:B0-----:R0:W1:Y:S02]  /*8fe0*/  SYNCS.PHASECHK.TRANS64.TRYWAIT P1, [R14+URZ+0x18], R7 ;  /* 0x000018070e0075a7 */ /* 0x001064000802017f */
[----:B-1----:R-:W-:Y:S05]  /*8ff0*/  @!P1 NANOSLEEP.SYNCS 0x989680 ;  /* 0x009896800000995d */ /* 0x002fea0003900000 */
[----:B------:R-:W1:Y:S02]  /*9000*/  @!P1 SYNCS.PHASECHK.TRANS64 P1, [R14+URZ+0x18], R7 ;  /* 0x000018070e0095a7 */ /* 0x000e64000802007f */
[----:B-1----:R-:W-:Y:S05]  /*9010*/  @!P1 BRA `(.L_x_132) ;  /* 0xfffffffc00f09947 */ /* 0x002fea000383ffff */
[----:B------:R-:W-:Y:S05]  /*9020*/  BRA `(.L_x_151) ;  /* 0xfffffff000707947 */ /* 0x000fea000383ffff */
.L_x_141:
[----:B------:R-:W-:Y:S01]  /*9030*/  BSSY B0, `(.L_x_152) ;  /* 0x0000006000007945 */ /* 0x000fe20003800000 */
[----:B------:R-:W-:-:S07]  /*9040*/  IMAD.MOV.U32 R15, RZ, RZ, -0x1 ;  /* 0xffffffffff0f7424 */ /* 0x000fce00078e00ff */
[----:B------:R-:W-:Y:S05]  /*9050*/  WARPSYNC.COLLECTIVE R15, `(.L_x_153) ;  /* 0x000000000f0c7348 */ /* 0x000fea0003c00000 */
[----:B------:R-:W-:Y:S02]  /*9060*/  ELECT P6, UR62, PT ;  /* 0x00000000003e782f */ /* 0x000fe400038c0000 */
[----:B------:R-:W-:Y:S01]  /*9070*/  MOV R14, UR62 ;  /* 0x0000003e000e7c02 */ /* 0x000fe20008000f00 */
[----:B------:R-:W-:Y:S10]  /*9080*/  ENDCOLLECTIVE ;  /* 0x000000000000791b */ /* 0x000ff40003800000 */
.L_x_153:
[----:B------:R-:W-:Y:S05]  /*9090*/  BSYNC B0 ;  /* 0x0000000000007941 */ /* 0x000fea0003800000 */
.L_x_152:
[----:B------:R-:W-:Y:S05]  /*90a0*/  BRA `(.L_x_154) ;  /* 0xfffffff800f07947 */ /* 0x000fea000383ffff */
.L_x_145:
[----:B0-----:R0:W1:Y:S02]  /*90b0*/  SYNCS.PHASECHK.TRANS64.TRYWAIT P0, [R7+URZ], R2 ;  /* 0x00000002070075a7 */ /* 0x001064000800017f */
[----:B-1----:R-:W-:Y:S05]  /*90c0*/  @!P0 NANOSLEEP.SYNCS 0x989680 ;  /* 0x009896800000895d */ /* 0x002fea0003900000 */
[----:B------:R-:W1:Y:S02]  /*90d0*/  @!P0 SYNCS.PHASECHK.TRANS64 P0, [R7+URZ], R2 ;  /* 0x00000002070085a7 */ /* 0x000e64000800007f */
[----:B-1----:R-:W-:Y:S05]  /*90e0*/  @!P0 BRA `(.L_x_145) ;  /* 0xfffffffc00f08947 */ /* 0x002fea000383ffff */
[----:B------:R-:W-:Y:S05]  /*90f0*/  BRA `(.L_x_155) ;  /* 0xfffffffc00307947 */ /* 0x000fea000383ffff */
.L_x_146:
[----:B0-----:R0:W1:Y:S02]  /*9100*/  SYNCS.PHASECHK.TRANS64.TRYWAIT P0, [R9+URZ], R4 ;  /* 0x00000004090075a7 */ /* 0x001064000800017f */
[----:B-1----:R-:W-:Y:S05]  /*9110*/  @!P0 NANOSLEEP.SYNCS 0x989680 ;  /* 0x009896800000895d */ /* 0x002fea0003900000 */
[----:B------:R-:W1:Y:S02]  /*9120*/  @!P0 SYNCS.PHASECHK.TRANS64 P0, [R9+URZ], R4 ;  /* 0x00000004090085a7 */ /* 0x000e64000800007f */
[----:B-1----:R-:W-:Y:S05]  /*9130*/  @!P0 BRA `(.L_x_146) ;  /* 0xfffffffc00f08947 */ /* 0x002fea000383ffff */
[----:B------:R-:W-:Y:S05]  /*9140*/  BRA `(.L_x_156) ;  /* 0xfffffffc00387947 */ /* 0x000fea000383ffff */
.L_x_157:
[----:B------:R-:W-:-:S00]  /*9150*/  BRA `(.L_x_157) ;  /* 0xfffffffc00fc7947 */ /* 0x000fc0000383ffff */
[----:B------:R-:W-:-:S00]  /*9160*/  NOP ;  /* 0x0000000000007918 */ /* 0x000fc00000000000 */
        /* <DEDUP_REMOVED lines=9> */
.L_x_158:


//--------------------- .nv.global.init           --------------------------
	.section	.nv.global.init,"aw",@progbits
.nv.global.init:
	.type		$str$22,@object
	.size		$str$22,($str$23 - $str$22)
$str$22:
        /*0000*/ 	.byte	0x6b, 0x5f, 0x74, 0x69, 0x6c, 0x65, 0x5f, 0x63, 0x6f, 0x75, 0x6e, 0x74, 0x20, 0x3e, 0x3d, 0x20
        /*0010*/ 	.byte	0x31, 0x00
	.type		$str$23,@object
	.size		$str$23,(__unnamed_1 - $str$23)
$str$23:
        /*0012*/ 	.byte	0x2f, 0x74, 0x6d, 0x70, 0x2f, 0x63, 0x75, 0x74, 0x6c, 0x61, 0x73, 0x73, 0x5f, 0x73, 0x77, 0x65
        /*0022*/ 	.byte	0x65, 0x70, 0x5f, 0x73, 0x72, 0x63, 0x2f, 0x69, 0x6e, 0x63, 0x6c, 0x75, 0x64, 0x65, 0x2f, 0x63
        /*0032*/ 	.byte	0x75, 0x74, 0x6c, 0x61, 0x73, 0x73, 0x2f, 0x67, 0x65, 0x6d, 0x6d, 0x2f, 0x63, 0x6f, 0x6c, 0x6c
        /*0042*/ 	.byte	0x65, 0x63, 0x74, 0x69, 0x76, 0x65, 0x2f, 0x73, 0x6d, 0x39, 0x30, 0x5f, 0x6d, 0x6d, 0x61, 0x5f
        /*0052*/ 	.byte	0x74, 0x6d, 0x61, 0x5f, 0x67, 0x6d, 0x6d, 0x61, 0x5f, 0x73, 0x73, 0x5f, 0x77, 0x61, 0x72, 0x70
        /*0062*/ 	.byte	0x73, 0x70, 0x65, 0x63, 0x69, 0x61, 0x6c, 0x69, 0x7a, 0x65, 0x64, 0x2e, 0x68, 0x70, 0x70, 0x00
	.type		__unnamed_1,@object
	.size		__unnamed_1,(.L_0 - __unnamed_1)
__unnamed_1:
        /*0072*/ 	.byte	0x76, 0x6f, 0x69, 0x64, 0x20, 0x63, 0x75, 0x74, 0x6c, 0x61, 0x73, 0x73, 0x3a, 0x3a, 0x67, 0x65
        /* <DEDUP_REMOVED lines=179> */
        /*0bb2*/ 	.byte	0x69, 0x64, 0x65, 0x6e, 0x74, 0x69, 0x74, 0x79, 0x5d, 0x00
.L_0:


//--------------------- .nv.shared._ZN7cutlass13device_kernelINS_4gemm6kernel13GemmUniversalIN4cute5tupleIJiiiiEEENS1_10collective13CollectiveMmaINS1_34MainloopSm90TmaGmmaWarpSpecializedILi3ENS5_IJNS4_1CILi1EEESB_SB_EEENS1_35KernelTmaWarpSpecializedCooperativeEEENS5_IJNSA_ILi192EEENSA_ILi48EEENSA_ILi128EEEEEENS_6half_tENS5_IJlSB_lEEESJ_SK_NS4_8TiledMMAINS4_8MMA_AtomIJNS4_4SM904GMMA25MMA_64x16x16_F32F16F16_SSILNSO_5MajorE0ELSQ_0ELNSO_7ScaleInE1ELSR_1EEEEEENS4_6LayoutINS5_IJNSA_ILi2EEESB_SB_EEENS5_IJSB_NSA_ILi0EEESX_EEEEENS5_IJNS4_10UnderscoreES10_S10_EEEEENS4_13SM90_TMA_LOADENS4_14ComposedLayoutINS4_7SwizzleILi3ELi4ELi3EEENS4_18smem_ptr_flag_bitsILi16EEENSU_INS5_IJNSA_ILi8EEENSA_ILi64EEEEEENS5_IJS1A_SB_EEEEEEEvNS4_8identityES13_S1E_vS1F_EENS_8epilogue10collective6detail29Sm90TmaWarpSpecializedAdapterINS1I_15DefaultEpilogueISJ_SK_SK_NS1H_6thread17LinearCombinationISJ_Li1EffLNS1M_9ScaleType4KindE0ELNS_15FloatRoundStyleE2ESJ_EENS1_15EpilogueDefaultEEEEEvvEEEEvNT_6ParamsE --------------------------
	.section	.nv.shared._ZN7cutlass13device_kernelINS_4gemm6kernel13GemmUniversalIN4cute5tupleIJiiiiEEENS1_10collective13CollectiveMmaINS1_34MainloopSm90TmaGmmaWarpSpecializedILi3ENS5_IJNS4_1CILi1EEESB_SB_EEENS1_35KernelTmaWarpSpecializedCooperativeEEENS5_IJNSA_ILi192EEENSA_ILi48EEENSA_ILi128EEEEEENS_6half_tENS5_IJlSB_lEEESJ_SK_NS4_8TiledMMAINS4_8MMA_AtomIJNS4_4SM904GMMA25MMA_64x16x16_F32F16F16_SSILNSO_5MajorE0ELSQ_0ELNSO_7ScaleInE1ELSR_1EEEEEENS4_6LayoutINS5_IJNSA_ILi2EEESB_SB_EEENS5_IJSB_NSA_ILi0EEESX_EEEEENS5_IJNS4_10UnderscoreES10_S10_EEEEENS4_13SM90_TMA_LOADENS4_14ComposedLayoutINS4_7SwizzleILi3ELi4ELi3EEENS4_18smem_ptr_flag_bitsILi16EEENSU_INS5_IJNSA_ILi8EEENSA_ILi64EEEEEENS5_IJS1A_SB_EEEEEEEvNS4_8identityES13_S1E_vS1F_EENS_8epilogue10collective6detail29Sm90TmaWarpSpecializedAdapterINS1I_15DefaultEpilogueISJ_SK_SK_NS1H_6thread17LinearCombinationISJ_Li1EffLNS1M_9ScaleType4KindE0ELNS_15FloatRoundStyleE2ESJ_EENS1_15EpilogueDefaultEEEEEvvEEEEvNT_6ParamsE,"aw",@nobits
	.sectionflags	@""
	.align	16
	.zero		1024


//--------------------- .nv.shared.reserved.0     --------------------------
	.section	.nv.shared.reserved.0,"aw",@nobits
	.weak		__nv_reservedSMEM_offset_0_alias
	.size		__nv_reservedSMEM_offset_0_alias, 0, 0
	.other		__nv_reservedSMEM_offset_0_alias,@"STO_CUDA_RESERVED_SHARED STV_DEFAULT"
__nv_reservedSMEM_offset_0_alias:
	.zero		0


//--------------------- .nv.global                --------------------------
	.section	.nv.global,"aw",@nobits
.nv.global:
	.type		_ZN40_INTERNAL_6628f97f_4_k_cu_8c100e38_108864cute1_E,@object
	.size		_ZN40_INTERNAL_6628f97f_4_k_cu_8c100e38_108864cute1_E,(_ZN40_INTERNAL_6628f97f_4_k_cu_8c100e38_108864cuda3std3__45__cpo6cbeginE - _ZN40_INTERNAL_6628f97f_4_k_cu_8c100e38_108864cute1_E)
_ZN40_INTERNAL_6628f97f_4_k_cu_8c100e38_108864cute1_E:
	.zero		1
	.type		_ZN40_INTERNAL_6628f97f_4_k_cu_8c100e38_108864cuda3std3__45__cpo6cbeginE,@object
	.size		_ZN40_INTERNAL_6628f97f_4_k_cu_8c100e38_108864cuda3std3__45__cpo6cbeginE,(_ZN40_INTERNAL_6628f97f_4_k_cu_8c100e38_108864cuda3std3__48in_placeE - _ZN40_INTERNAL_6628f97f_4_k_cu_8c100e38_108864cuda3std3__45__cpo6cbeginE)
_ZN40_INTERNAL_6628f97f_4_k_cu_8c100e38_108864cuda3std3__45__cpo6cbeginE:
	.zero		1
	.type		_ZN40_INTERNAL_6628f97f_4_k_cu_8c100e38_108864cuda3std3__48in_placeE,@object
	.size		_ZN40_INTERNAL_6628f97f_4_k_cu_8c100e38_108864cuda3std3__48in_placeE,(_ZN40_INTERNAL_6628f97f_4_k_cu_8c100e38_108864cuda3std6ranges3__45__cpo9iter_moveE - _ZN40_INTERNAL_6628f97f_4_k_cu_8c100e38_108864cuda3std3__48in_placeE)
_ZN40_INTERNAL_6628f97f_4_k_cu_8c100e38_108864cuda3std3__48in_placeE:
	.zero		1
	.type		_ZN40_INTERNAL_6628f97f_4_k_cu_8c100e38_108864cuda3std6ranges3__45__cpo9iter_moveE,@object
	.size		_ZN40_INTERNAL_6628f97f_4_k_cu_8c100e38_108864cuda3std6ranges3__45__cpo9iter_moveE,(_ZN40_INTERNAL_6628f97f_4_k_cu_8c100e38_108864cuda3std3__45__cpo5beginE - _ZN40_INTERNAL_6628f97f_4_k_cu_8c100e38_108864cuda3std6ranges3__45__cpo9iter_moveE)
_ZN40_INTERNAL_6628f97f_4_k_cu_8c100e38_108864cuda3std6ranges3__45__cpo9iter_moveE:
	.zero		1
	.type		_ZN40_INTERNAL_6628f97f_4_k_cu_8c100e38_108864cuda3std3__45__cpo5beginE,@object
	.size		_ZN40_INTERNAL_6628f97f_4_k_cu_8c100e38_108864cuda3std3__45__cpo5beginE,(_ZN40_INTERNAL_6628f97f_4_k_cu_8c100e38_108864cuda3std3__442_GLOBAL__N__6628f97f_4_k_cu_8c100e38_108866ignoreE - _ZN40_INTERNAL_6628f97f_4_k_cu_8c100e38_108864cuda3std3__45__cpo5beginE)
_ZN40_INTERNAL_6628f97f_4_k_cu_8c100e38_108864cuda3std3__45__cpo5beginE:
	.zero		1
	.type		_ZN40_INTERNAL_6628f97f_4_k_cu_8c100e38_108864cuda3std3__442_GLOBAL__N__6628f97f_4_k_cu_8c100e38_108866ignoreE,@object
	.size		_ZN40_INTERNAL_6628f97f_4_k_cu_8c100e38_108864cuda3std3__442_GLOBAL__N__6628f97f_4_k_cu_8c100e38_108866ignoreE,(_ZN40_INTERNAL_6628f97f_4_k_cu_8c100e38_108864cute7productE - _ZN40_INTERNAL_6628f97f_4_k_cu_8c100e38_108864cuda3std3__442_GLOBAL__N__6628f97f_4_k_cu_8c100e38_108866ignoreE)
_ZN40_INTERNAL_6628f97f_4_k_cu_8c100e38_108864cuda3std3__442_GLOBAL__N__6628f97f_4_k_cu_8c100e38_108866ignoreE:
	.zero		1
	.type		_ZN40_INTERNAL_6628f97f_4_k_cu_8c100e38_108864cute7productE,@object
	.size		_ZN40_INTERNAL_6628f97f_4_k_cu_8c100e38_108864cute7productE,(_ZN40_INTERNAL_6628f97f_4_k_cu_8c100e38_108864cuda3std3__45__cpo3endE - _ZN40_INTERNAL_6628f97f_4_k_cu_8c100e38_108864cute7productE)
_ZN40_INTERNAL_6628f97f_4_k_cu_8c100e38_108864cute7productE:
	.zero		1
	.type		_ZN40_INTERNAL_6628f97f_4_k_cu_8c100e38_108864cuda3std3__45__cpo3endE,@object
	.size		_ZN40_INTERNAL_6628f97f_4_k_cu_8c100e38_108864cuda3std3__45__cpo3endE,(_ZN40_INTERNAL_6628f97f_4_k_cu_8c100e38_108864cuda3std3__419piecewise_constructE - _ZN40_INTERNAL_6628f97f_4_k_cu_8c100e38_108864cuda3std3__45__cpo3endE)
_ZN40_INTERNAL_6628f97f_4_k_cu_8c100e38_108864cuda3std3__45__cpo3endE:
	.zero		1
	.type		_ZN40_INTERNAL_6628f97f_4_k_cu_8c100e38_108864cuda3std3__419piecewise_constructE,@object
	.size		_ZN40_INTERNAL_6628f97f_4_k_cu_8c100e38_108864cuda3std3__419piecewise_constructE,(_ZN40_INTERNAL_6628f97f_4_k_cu_8c100e38_108864cuda3std3__45__cpo4cendE - _ZN40_INTERNAL_6628f97f_4_k_cu_8c100e38_108864cuda3std3__419piecewise_constructE)
_ZN40_INTERNAL_6628f97f_4_k_cu_8c100e38_108864cuda3std3__419piecewise_constructE:
	.zero		1
	.type		_ZN40_INTERNAL_6628f97f_4_k_cu_8c100e38_108864cuda3std3__45__cpo4cendE,@object
	.size		_ZN40_INTERNAL_6628f97f_4_k_cu_8c100e38_108864cuda3std3__45__cpo4cendE,(_ZN40_INTERNAL_6628f97f_4_k_cu_8c100e38_108864cuda3std6ranges3__45__cpo4swapE - _ZN40_INTERNAL_6628f97f_4_k_cu_8c100e38_108864cuda3std3__45__cpo4cendE)
_ZN40_INTERNAL_6628f97f_4_k_cu_8c100e38_108864cuda3std3__45__cpo4cendE:
	.zero		1
	.type		_ZN40_INTERNAL_6628f97f_4_k_cu_8c100e38_108864cuda3std6ranges3__45__cpo4swapE,@object
	.size		_ZN40_INTERNAL_6628f97f_4_k_cu_8c100e38_108864cuda3std6ranges3__45__cpo4swapE,(.L_8 - _ZN40_INTERNAL_6628f97f_4_k_cu_8c100e38_108864cuda3std6ranges3__45__cpo4swapE)
_ZN40_INTERNAL_6628f97f_4_k_cu_8c100e38_108864cuda3std6ranges3__45__cpo4swapE:
	.zero		1
.L_8:


//--------------------- .nv.constant0._ZN7cutlass13device_kernelINS_4gemm6kernel13GemmUniversalIN4cute5tupleIJiiiiEEENS1_10collective13CollectiveMmaINS1_34MainloopSm90TmaGmmaWarpSpecializedILi3ENS5_IJNS4_1CILi1EEESB_SB_EEENS1_35KernelTmaWarpSpecializedCooperativeEEENS5_IJNSA_ILi192EEENSA_ILi48EEENSA_ILi128EEEEEENS_6half_tENS5_IJlSB_lEEESJ_SK_NS4_8TiledMMAINS4_8MMA_AtomIJNS4_4SM904GMMA25MMA_64x16x16_F32F16F16_SSILNSO_5MajorE0ELSQ_0ELNSO_7ScaleInE1ELSR_1EEEEEENS4_6LayoutINS5_IJNSA_ILi2EEESB_SB_EEENS5_IJSB_NSA_ILi0EEESX_EEEEENS5_IJNS4_10UnderscoreES10_S10_EEEEENS4_13SM90_TMA_LOADENS4_14ComposedLayoutINS4_7SwizzleILi3ELi4ELi3EEENS4_18smem_ptr_flag_bitsILi16EEENSU_INS5_IJNSA_ILi8EEENSA_ILi64EEEEEENS5_IJS1A_SB_EEEEEEEvNS4_8identityES13_S1E_vS1F_EENS_8epilogue10collective6detail29Sm90TmaWarpSpecializedAdapterINS1I_15DefaultEpilogueISJ_SK_SK_NS1H_6thread17LinearCombinationISJ_Li1EffLNS1M_9ScaleType4KindE0ELNS_15FloatRoundStyleE2ESJ_EENS1_15EpilogueDefaultEEEEEvvEEEEvNT_6ParamsE --------------------------
	.section	.nv.constant0._ZN7cutlass13device_kernelINS_4gemm6kernel13GemmUniversalIN4cute5tupleIJiiiiEEENS1_10collective13CollectiveMmaINS1_34MainloopSm90TmaGmmaWarpSpecializedILi3ENS5_IJNS4_1CILi1EEESB_SB_EEENS1_35KernelTmaWarpSpecializedCooperativeEEENS5_IJNSA_ILi192EEENSA_ILi48EEENSA_ILi128EEEEEENS_6half_tENS5_IJlSB_lEEESJ_SK_NS4_8TiledMMAINS4_8MMA_AtomIJNS4_4SM904GMMA25MMA_64x16x16_F32F16F16_SSILNSO_5MajorE0ELSQ_0ELNSO_7ScaleInE1ELSR_1EEEEEENS4_6LayoutINS5_IJNSA_ILi2EEESB_SB_EEENS5_IJSB_NSA_ILi0EEESX_EEEEENS5_IJNS4_10UnderscoreES10_S10_EEEEENS4_13SM90_TMA_LOADENS4_14ComposedLayoutINS4_7SwizzleILi3ELi4ELi3EEENS4_18smem_ptr_flag_bitsILi16EEENSU_INS5_IJNSA_ILi8EEENSA_ILi64EEEEEENS5_IJS1A_SB_EEEEEEEvNS4_8identityES13_S1E_vS1F_EENS_8epilogue10collective6detail29Sm90TmaWarpSpecializedAdapterINS1I_15DefaultEpilogueISJ_SK_SK_NS1H_6thread17LinearCombinationISJ_Li1EffLNS1M_9ScaleType4KindE0ELNS_15FloatRoundStyleE2ESJ_EENS1_15EpilogueDefaultEEEEEvvEEEEvNT_6ParamsE,"a",@progbits
	.sectionflags	@""
	.align	4
.nv.constant0._ZN7cutlass13device_kernelINS_4gemm6kernel13GemmUniversalIN4cute5tupleIJiiiiEEENS1_10collective13CollectiveMmaINS1_34MainloopSm90TmaGmmaWarpSpecializedILi3ENS5_IJNS4_1CILi1EEESB_SB_EEENS1_35KernelTmaWarpSpecializedCooperativeEEENS5_IJNSA_ILi192EEENSA_ILi48EEENSA_ILi128EEEEEENS_6half_tENS5_IJlSB_lEEESJ_SK_NS4_8TiledMMAINS4_8MMA_AtomIJNS4_4SM904GMMA25MMA_64x16x16_F32F16F16_SSILNSO_5MajorE0ELSQ_0ELNSO_7ScaleInE1ELSR_1EEEEEENS4_6LayoutINS5_IJNSA_ILi2EEESB_SB_EEENS5_IJSB_NSA_ILi0EEESX_EEEEENS5_IJNS4_10UnderscoreES10_S10_EEEEENS4_13SM90_TMA_LOADENS4_14ComposedLayoutINS4_7SwizzleILi3ELi4ELi3EEENS4_18smem_ptr_flag_bitsILi16EEENSU_INS5_IJNSA_ILi8EEENSA_ILi64EEEEEENS5_IJS1A_SB_EEEEEEEvNS4_8identityES13_S1E_vS1F_EENS_8epilogue10collective6detail29Sm90TmaWarpSpecializedAdapterINS1I_15DefaultEpilogueISJ_SK_SK_NS1H_6thread17LinearCombinationISJ_Li1EffLNS1M_9ScaleType4KindE0ELNS_15FloatRoundStyleE2ESJ_EENS1_15EpilogueDefaultEEEEEvvEEEEvNT_6ParamsE:
	.zero		1664


//--------------------- SYMBOLS --------------------------

	.type		.nv.reservedSmem.offset0,@object
	.size		.nv.reservedSmem.offset0,0x4
	.type		__assertfail,@function
